	.target	sm_90a

	.elftype	@"ET_EXEC"


//--------------------- .note.nv.tkinfo           --------------------------
	.section	.note.nv.tkinfo,"",@"SHT_NOTE"
	.sectionflags	@"SHF_NOTE_NV_TKINFO"
	.tkinfo
        /*0018*/ 	.word	0x00000002
        /*0030*/ 	.string	""
        /*0030*/ 	.string	"ptxas"
        /*0030*/ 	.string	"Cuda compilation tools, release 13.0, V13.0.88"
        /*0030*/ 	.string	"Build cuda_13.0.r13.0/compiler.36424714_0"
        /*0030*/ 	.string	"-arch sm_90a -m 64 "



//--------------------- .note.nv.cuinfo           --------------------------
	.section	.note.nv.cuinfo,"",@"SHT_NOTE"
	.sectionflags	@"SHF_NOTE_NV_CUINFO"
        /*0018*/ 	.short	0x0002
        /*001a*/ 	.short	0x005a
        /*001c*/ 	.short	0x0082
	.zero		2


//--------------------- .nv.info                  --------------------------
	.section	.nv.info,"",@"SHT_CUDA_INFO"
	.align	4


	//----- nvinfo : EIATTR_REGCOUNT
	.align		4
        /*0000*/ 	.byte	0x04, 0x2f
        /*0002*/ 	.short	(.L_12 - .L_11)
	.align		4
.L_11:
        /*0004*/ 	.word	index@(_ZN7cutlass13device_kernelINS_4gemm6kernel13GemmUniversalIN4cute5tupleIJiiiiEEENS1_10collective13CollectiveMmaINS1_37MainloopSm90TmaGmmaWarpSpecializedFP8ILi2ENS5_IJNS4_1CILi1EEESB_SB_EEENS1_35KernelTmaWarpSpecializedCooperativeEEENS5_IJNSA_ILi128EEENSA_ILi256EEENSA_ILi64EEEEEENS_12float_e5m2_tENS5_IJlSB_lEEESJ_SK_NS4_8TiledMMAINS4_8MMA_AtomIJNS4_4SM904GMMA31MMA_64x256x32_F32E5M2E5M2_SS_TNILNSO_7ScaleInE1ELSQ_1EEEEEENS4_6LayoutINS5_IJNSA_ILi2EEESB_SB_EEENS5_IJSB_NSA_ILi0EEESW_EEEEENS5_IJNS4_10UnderscoreESZ_SZ_EEEEENS4_13SM90_TMA_LOADENS4_14ComposedLayoutINS4_7SwizzleILi2ELi4ELi3EEENS4_18smem_ptr_flag_bitsILi8EEENST_INS5_IJNSA_ILi8EEESH_EEENS5_IJSH_SB_EEEEEEEvNS4_8identityES12_S1C_vS1D_EENS_8epilogue10collective6detail29Sm90TmaWarpSpecializedAdapterINS1G_15DefaultEpilogueISJ_SK_SK_NS1F_6thread17LinearCombinationISJ_Li1EffLNS1K_9ScaleType4KindE0ELNS_15FloatRoundStyleE2ESJ_EENS1_15EpilogueDefaultEEEEEvvEEEEvNT_6ParamsE)
        /*0008*/ 	.word	0x000000a8


	//----- nvinfo : EIATTR_FRAME_SIZE
	.align		4
.L_12:
        /*000c*/ 	.byte	0x04, 0x11
        /*000e*/ 	.short	(.L_14 - .L_13)
	.align		4
.L_13:
        /*0010*/ 	.word	index@(_ZN7cutlass13device_kernelINS_4gemm6kernel13GemmUniversalIN4cute5tupleIJiiiiEEENS1_10collective13CollectiveMmaINS1_37MainloopSm90TmaGmmaWarpSpecializedFP8ILi2ENS5_IJNS4_1CILi1EEESB_SB_EEENS1_35KernelTmaWarpSpecializedCooperativeEEENS5_IJNSA_ILi128EEENSA_ILi256EEENSA_ILi64EEEEEENS_12float_e5m2_tENS5_IJlSB_lEEESJ_SK_NS4_8TiledMMAINS4_8MMA_AtomIJNS4_4SM904GMMA31MMA_64x256x32_F32E5M2E5M2_SS_TNILNSO_7ScaleInE1ELSQ_1EEEEEENS4_6LayoutINS5_IJNSA_ILi2EEESB_SB_EEENS5_IJSB_NSA_ILi0EEESW_EEEEENS5_IJNS4_10UnderscoreESZ_SZ_EEEEENS4_13SM90_TMA_LOADENS4_14ComposedLayoutINS4_7SwizzleILi2ELi4ELi3EEENS4_18smem_ptr_flag_bitsILi8EEENST_INS5_IJNSA_ILi8EEESH_EEENS5_IJSH_SB_EEEEEEEvNS4_8identityES12_S1C_vS1D_EENS_8epilogue10collective6detail29Sm90TmaWarpSpecializedAdapterINS1G_15DefaultEpilogueISJ_SK_SK_NS1F_6thread17LinearCombinationISJ_Li1EffLNS1K_9ScaleType4KindE0ELNS_15FloatRoundStyleE2ESJ_EENS1_15EpilogueDefaultEEEEEvvEEEEvNT_6ParamsE)
        /*0014*/ 	.word	0x000000f8


	//----- nvinfo : EIATTR_MIN_STACK_SIZE
	.align		4
.L_14:
        /*0018*/ 	.byte	0x04, 0x12
        /*001a*/ 	.short	(.L_16 - .L_15)
	.align		4
.L_15:
        /*001c*/ 	.word	index@(_ZN7cutlass13device_kernelINS_4gemm6kernel13GemmUniversalIN4cute5tupleIJiiiiEEENS1_10collective13CollectiveMmaINS1_37MainloopSm90TmaGmmaWarpSpecializedFP8ILi2ENS5_IJNS4_1CILi1EEESB_SB_EEENS1_35KernelTmaWarpSpecializedCooperativeEEENS5_IJNSA_ILi128EEENSA_ILi256EEENSA_ILi64EEEEEENS_12float_e5m2_tENS5_IJlSB_lEEESJ_SK_NS4_8TiledMMAINS4_8MMA_AtomIJNS4_4SM904GMMA31MMA_64x256x32_F32E5M2E5M2_SS_TNILNSO_7ScaleInE1ELSQ_1EEEEEENS4_6LayoutINS5_IJNSA_ILi2EEESB_SB_EEENS5_IJSB_NSA_ILi0EEESW_EEEEENS5_IJNS4_10UnderscoreESZ_SZ_EEEEENS4_13SM90_TMA_LOADENS4_14ComposedLayoutINS4_7SwizzleILi2ELi4ELi3EEENS4_18smem_ptr_flag_bitsILi8EEENST_INS5_IJNSA_ILi8EEESH_EEENS5_IJSH_SB_EEEEEEEvNS4_8identityES12_S1C_vS1D_EENS_8epilogue10collective6detail29Sm90TmaWarpSpecializedAdapterINS1G_15DefaultEpilogueISJ_SK_SK_NS1F_6thread17LinearCombinationISJ_Li1EffLNS1K_9ScaleType4KindE0ELNS_15FloatRoundStyleE2ESJ_EENS1_15EpilogueDefaultEEEEEvvEEEEvNT_6ParamsE)
        /*0020*/ 	.word	0x000000f8
.L_16:


//--------------------- .nv.compat                --------------------------
	.section	.nv.compat,"",@"SHT_CUDA_COMPAT_INFO"
	.align	4
        /*0000*/ 	.byte	0x02, 0x09, 0x01, 0x00, 0x02, 0x02, 0x04, 0x00, 0x02, 0x05, 0x05, 0x00, 0x03, 0x07, 0x01, 0x01
        /*0010*/ 	.byte	0x02, 0x03, 0x01, 0x00, 0x02, 0x06, 0x01, 0x00, 0x04, 0x0b, 0x08, 0x00, 0x00, 0x00, 0x00, 0x00
        /*0020*/ 	.byte	0x00, 0x00, 0x00, 0x00


//--------------------- .nv.info._ZN7cutlass13device_kernelINS_4gemm6kernel13GemmUniversalIN4cute5tupleIJiiiiEEENS1_10collective13CollectiveMmaINS1_37MainloopSm90TmaGmmaWarpSpecializedFP8ILi2ENS5_IJNS4_1CILi1EEESB_SB_EEENS1_35KernelTmaWarpSpecializedCooperativeEEENS5_IJNSA_ILi128EEENSA_ILi256EEENSA_ILi64EEEEEENS_12float_e5m2_tENS5_IJlSB_lEEESJ_SK_NS4_8TiledMMAINS4_8MMA_AtomIJNS4_4SM904GMMA31MMA_64x256x32_F32E5M2E5M2_SS_TNILNSO_7ScaleInE1ELSQ_1EEEEEENS4_6LayoutINS5_IJNSA_ILi2EEESB_SB_EEENS5_IJSB_NSA_ILi0EEESW_EEEEENS5_IJNS4_10UnderscoreESZ_SZ_EEEEENS4_13SM90_TMA_LOADENS4_14ComposedLayoutINS4_7SwizzleILi2ELi4ELi3EEENS4_18smem_ptr_flag_bitsILi8EEENST_INS5_IJNSA_ILi8EEESH_EEENS5_IJSH_SB_EEEEEEEvNS4_8identityES12_S1C_vS1D_EENS_8epilogue10collective6detail29Sm90TmaWarpSpecializedAdapterINS1G_15DefaultEpilogueISJ_SK_SK_NS1F_6thread17LinearCombinationISJ_Li1EffLNS1K_9ScaleType4KindE0ELNS_15FloatRoundStyleE2ESJ_EENS1_15EpilogueDefaultEEEEEvvEEEEvNT_6ParamsE --------------------------
	.section	.nv.info._ZN7cutlass13device_kernelINS_4gemm6kernel13GemmUniversalIN4cute5tupleIJiiiiEEENS1_10collective13CollectiveMmaINS1_37MainloopSm90TmaGmmaWarpSpecializedFP8ILi2ENS5_IJNS4_1CILi1EEESB_SB_EEENS1_35KernelTmaWarpSpecializedCooperativeEEENS5_IJNSA_ILi128EEENSA_ILi256EEENSA_ILi64EEEEEENS_12float_e5m2_tENS5_IJlSB_lEEESJ_SK_NS4_8TiledMMAINS4_8MMA_AtomIJNS4_4SM904GMMA31MMA_64x256x32_F32E5M2E5M2_SS_TNILNSO_7ScaleInE1ELSQ_1EEEEEENS4_6LayoutINS5_IJNSA_ILi2EEESB_SB_EEENS5_IJSB_NSA_ILi0EEESW_EEEEENS5_IJNS4_10UnderscoreESZ_SZ_EEEEENS4_13SM90_TMA_LOADENS4_14ComposedLayoutINS4_7SwizzleILi2ELi4ELi3EEENS4_18smem_ptr_flag_bitsILi8EEENST_INS5_IJNSA_ILi8EEESH_EEENS5_IJSH_SB_EEEEEEEvNS4_8identityES12_S1C_vS1D_EENS_8epilogue10collective6detail29Sm90TmaWarpSpecializedAdapterINS1G_15DefaultEpilogueISJ_SK_SK_NS1F_6thread17LinearCombinationISJ_Li1EffLNS1K_9ScaleType4KindE0ELNS_15FloatRoundStyleE2ESJ_EENS1_15EpilogueDefaultEEEEEvvEEEEvNT_6ParamsE,"",@"SHT_CUDA_INFO"
	.sectionflags	@""
	.align	4


	//----- nvinfo : EIATTR_CUDA_API_VERSION
	.align		4
        /*0000*/ 	.byte	0x04, 0x37
        /*0002*/ 	.short	(.L_18 - .L_17)
.L_17:
        /*0004*/ 	.word	0x00000082


	//----- nvinfo : EIATTR_KPARAM_INFO
	.align		4
.L_18:
        /*0008*/ 	.byte	0x04, 0x17
        /*000a*/ 	.short	(.L_20 - .L_19)
.L_19:
        /*000c*/ 	.word	0x00000000
        /*0010*/ 	.short	0x0000
        /*0012*/ 	.short	0x0070
        /*0014*/ 	.byte	0x00, 0xf0, 0x01, 0x10


	//----- nvinfo : EIATTR_SPARSE_MMA_MASK
	.align		4
.L_20:
        /*0018*/ 	.byte	0x03, 0x50
        /*001a*/ 	.short	0x0000


	//----- nvinfo : EIATTR_MAXREG_COUNT
	.align		4
        /*001c*/ 	.byte	0x03, 0x1b
        /*001e*/ 	.short	0x00a8


	//----- nvinfo : EIATTR_NUM_BARRIERS
	.align		4
        /*0020*/ 	.byte	0x02, 0x4c
        /*0022*/ 	.byte	0x01
	.zero		1


	//----- nvinfo : EIATTR_ANNOTATIONS
	.align		4
        /*0024*/ 	.byte	0x04, 0x55
        /*0026*/ 	.short	(.L_22 - .L_21)


	//   ....[0]....
.L_21:
        /*0028*/ 	.word	0x00000001
        /*002c*/ 	.byte	0x50, 0x05, 0x00, 0x00, 0x01, 0x00, 0x00, 0x00, 0x70, 0x05, 0x00, 0x00, 0x01, 0x00, 0x00, 0x00
        /* <DEDUP_REMOVED lines=190> */
        /*0c1c*/ 	.byte	0x30, 0xfe, 0x00, 0x00, 0x01, 0x00, 0x00, 0x00, 0x80, 0xfe, 0x00, 0x00


	//----- nvinfo : EIATTR_MERCURY_ISA_VERSION
	.align		4
.L_22:
        /*0c28*/ 	.byte	0x03, 0x5f
        /*0c2a*/ 	.short	0x0101


	//----- nvinfo : EIATTR_INT_WARP_WIDE_INSTR_OFFSETS
	.align		4
        /*0c2c*/ 	.byte	0x04, 0x31
        /*0c2e*/ 	.short	(.L_24 - .L_23)


	//   ....[0]....
.L_23:
        /*0c30*/ 	.word	0x00000420


	//   ....[1]....
        /*0c34*/ 	.word	0x00000430


	//   ....[2]....
        /*0c38*/ 	.word	0x00000560


	//----- nvinfo : EIATTR_COOP_GROUP_MASK_REGIDS
	.align		4
.L_24:
        /*0c3c*/ 	.byte	0x04, 0x29
        /*0c3e*/ 	.short	(.L_26 - .L_25)


	//   ....[0]....
.L_25:
        /*0c40*/ 	.word	0xffffffff


	//   ....[1]....
        /*0c44*/ 	.word	0xffffffff


	//   ....[2]....
        /*0c48*/ 	.word	0xffffffff


	//   ....[3]....
        /*0c4c*/ 	.word	0xffffffff


	//   ....[4]....
        /*0c50*/ 	.word	0xffffffff


	//----- nvinfo : EIATTR_COOP_GROUP_INSTR_OFFSETS
	.align		4
.L_26:
        /*0c54*/ 	.byte	0x04, 0x28
        /*0c56*/ 	.short	(.L_28 - .L_27)


	//   ....[0]....
.L_27:
        /*0c58*/ 	.word	0x00000070


	//   ....[1]....
        /*0c5c*/ 	.word	0x00000080


	//   ....[2]....
        /*0c60*/ 	.word	0x000001a0


	//   ....[3]....
        /*0c64*/ 	.word	0x00000370


	//   ....[4]....
        /*0c68*/ 	.word	0x000012b0


	//----- nvinfo : EIATTR_REG_RECONFIG
	.align		4
.L_28:
        /*0c6c*/ 	.byte	0x01, 0x54
	.zero		2


	//----- nvinfo : EIATTR_MBARRIER_INSTR_OFFSETS
	.align		4
        /*0c70*/ 	.byte	0x04, 0x39
        /*0c72*/ 	.short	(.L_30 - .L_29)


	//   ....[0]....
.L_29:
        /*0c74*/ 	.word	0x00000320
        /*0c78*/ 	.word	0x000000ff
        /*0c7c*/ 	.word	0x00000000
        /*0c80*/ 	.short	0x0100
        /*0c82*/ 	.byte	0x09
	.zero		1


	//   ....[1]....
        /*0c84*/ 	.word	0x00000330
        /*0c88*/ 	.word	0x000000ff
        /*0c8c*/ 	.word	0x00000010
        /*0c90*/ 	.short	0x0100
        /*0c92*/ 	.byte	0x09
	.zero		1


	//   ....[2]....
        /*0c94*/ 	.word	0x00000340
        /*0c98*/ 	.word	0x000000ff
        /*0c9c*/ 	.word	0x00000008
        /*0ca0*/ 	.short	0x0100
        /*0ca2*/ 	.byte	0x09
	.zero		1


	//   ....[3]....
        /*0ca4*/ 	.word	0x00000350
        /*0ca8*/ 	.word	0x000000ff
        /*0cac*/ 	.word	0x00000018
        /*0cb0*/ 	.short	0x0100
        /*0cb2*/ 	.byte	0x09
	.zero		1


	//   ....[4]....
        /*0cb4*/ 	.word	0x00000590
        /*0cb8*/ 	.word	0x000000ff
        /*0cbc*/ 	.word	0x00000030
        /*0cc0*/ 	.short	0x0100
        /*0cc2*/ 	.byte	0x06
	.zero		1


	//   ....[5]....
        /*0cc4*/ 	.word	0x000005a0
        /*0cc8*/ 	.word	0x000000ff
        /*0ccc*/ 	.word	0x00000038
        /*0cd0*/ 	.short	0x0100
        /*0cd2*/ 	.byte	0x06
	.zero		1


	//   ....[6]....
        /*0cd4*/ 	.word	0x00001ab0
        /*0cd8*/ 	.word	0x000000ff
        /*0cdc*/ 	.word	0x00000000
        /*0ce0*/ 	.short	0x010a
        /*0ce2*/ 	.byte	0x06
	.zero		1


	//   ....[7]....
        /*0ce4*/ 	.word	0x00001af0
        /*0ce8*/ 	.word	0x000000ff
        /*0cec*/ 	.word	0x00000000
        /*0cf0*/ 	.short	0x010a
        /*0cf2*/ 	.byte	0x06
	.zero		1


	//   ....[8]....
        /*0cf4*/ 	.word	0x00002d00
        /*0cf8*/ 	.word	0x000000ff
        /*0cfc*/ 	.word	0x00000000
        /*0d00*/ 	.short	0x010a
        /*0d02*/ 	.byte	0x09
	.zero		1


	//   ....[9]....
        /*0d04*/ 	.word	0x00002d40
        /*0d08*/ 	.word	0x000000ff
        /*0d0c*/ 	.word	0x00000000
        /*0d10*/ 	.short	0x010a
        /*0d12*/ 	.byte	0x09
	.zero		1


	//   ....[10]....
        /*0d14*/ 	.word	0x00003d40
        /*0d18*/ 	.word	0x000000ff
        /*0d1c*/ 	.word	0x00000000
        /*0d20*/ 	.short	0x0101
        /*0d22*/ 	.byte	0x08
	.zero		1


	//   ....[11]....
        /*0d24*/ 	.word	0x00004ee0
        /*0d28*/ 	.word	0x000000ff
        /*0d2c*/ 	.word	0x00000000
        /*0d30*/ 	.short	0x0101
        /*0d32*/ 	.byte	0x06
	.zero		1


	//   ....[12]....
        /*0d34*/ 	.word	0x0000f1b0
        /*0d38*/ 	.word	0x0000000d
        /*0d3c*/ 	.word	0x00000010
        /*0d40*/ 	.short	0x010a
        /*0d42*/ 	.byte	0x3f
	.zero		1


	//   ....[13]....
        /*0d44*/ 	.word	0x0000f5c0
        /*0d48*/ 	.word	0x00000003
        /*0d4c*/ 	.word	0x00000038
        /*0d50*/ 	.short	0x0101
        /*0d52*/ 	.byte	0x3f
	.zero		1


	//   ....[14]....
        /*0d54*/ 	.word	0x0000fcf0
        /*0d58*/ 	.word	0x00000007
        /*0d5c*/ 	.word	0x00000000
        /*0d60*/ 	.short	0x010a
        /*0d62*/ 	.byte	0x3f
	.zero		1


	//   ....[15]....
        /*0d64*/ 	.word	0x0000fd70
        /*0d68*/ 	.word	0x00000003
        /*0d6c*/ 	.word	0x00000000
        /*0d70*/ 	.short	0x010a
        /*0d72*/ 	.byte	0x3f
	.zero		1


	//   ....[16]....
        /*0d74*/ 	.word	0x0000fde0
        /*0d78*/ 	.word	0x00000003
        /*0d7c*/ 	.word	0x00000000
        /*0d80*/ 	.short	0x010a
        /*0d82*/ 	.byte	0x3f
	.zero		1


	//   ....[17]....
        /*0d84*/ 	.word	0x0000fe50
        /*0d88*/ 	.word	0x00000000
        /*0d8c*/ 	.word	0x00000000
        /*0d90*/ 	.short	0x010a
        /*0d92*/ 	.byte	0x3f
	.zero		1


	//   ....[18]....
        /*0d94*/ 	.word	0x0000ff30
        /*0d98*/ 	.word	0x0000000d
        /*0d9c*/ 	.word	0x00000010
        /*0da0*/ 	.short	0x010a
        /*0da2*/ 	.byte	0x3f
	.zero		1


	//   ....[19]....
        /*0da4*/ 	.word	0x00010010
        /*0da8*/ 	.word	0x00000007
        /*0dac*/ 	.word	0x00000000
        /*0db0*/ 	.short	0x010a
        /*0db2*/ 	.byte	0x3f
	.zero		1


	//----- nvinfo : EIATTR_NUM_MBARRIERS
	.align		4
.L_30:
        /*0db4*/ 	.byte	0x03, 0x38
        /*0db6*/ 	.short	0x0006


	//----- nvinfo : EIATTR_EXIT_INSTR_OFFSETS
	.align		4
        /*0db8*/ 	.byte	0x04, 0x1c
        /*0dba*/ 	.short	(.L_32 - .L_31)


	//   ....[0]....
.L_31:
        /*0dbc*/ 	.word	0x00000600


	//   ....[1]....
        /*0dc0*/ 	.word	0x00000f50


	//   ....[2]....
        /*0dc4*/ 	.word	0x0000e7f0


	//   ....[3]....
        /*0dc8*/ 	.word	0x0000ee40


	//   ....[4]....
        /*0dcc*/ 	.word	0x0000fdc0


	//----- nvinfo : EIATTR_MAX_THREADS
	.align		4
.L_32:
        /*0dd0*/ 	.byte	0x04, 0x05
        /*0dd2*/ 	.short	(.L_34 - .L_33)
.L_33:
        /*0dd4*/ 	.word	0x00000180
        /*0dd8*/ 	.word	0x00000001
        /*0ddc*/ 	.word	0x00000001


	//----- nvinfo : EIATTR_CRS_STACK_SIZE
	.align		4
.L_34:
        /*0de0*/ 	.byte	0x04, 0x1e
        /*0de2*/ 	.short	(.L_36 - .L_35)
.L_35:
        /*0de4*/ 	.word	0x00000000


	//----- nvinfo : EIATTR_CBANK_PARAM_SIZE
	.align		4
.L_36:
        /*0de8*/ 	.byte	0x03, 0x19
        /*0dea*/ 	.short	0x0470


	//----- nvinfo : EIATTR_PARAM_CBANK
	.align		4
        /*0dec*/ 	.byte	0x04, 0x0a
        /*0dee*/ 	.short	(.L_38 - .L_37)
	.align		4
.L_37:
        /*0df0*/ 	.word	index@(.nv.constant0._ZN7cutlass13device_kernelINS_4gemm6kernel13GemmUniversalIN4cute5tupleIJiiiiEEENS1_10collective13CollectiveMmaINS1_37MainloopSm90TmaGmmaWarpSpecializedFP8ILi2ENS5_IJNS4_1CILi1EEESB_SB_EEENS1_35KernelTmaWarpSpecializedCooperativeEEENS5_IJNSA_ILi128EEENSA_ILi256EEENSA_ILi64EEEEEENS_12float_e5m2_tENS5_IJlSB_lEEESJ_SK_NS4_8TiledMMAINS4_8MMA_AtomIJNS4_4SM904GMMA31MMA_64x256x32_F32E5M2E5M2_SS_TNILNSO_7ScaleInE1ELSQ_1EEEEEENS4_6LayoutINS5_IJNSA_ILi2EEESB_SB_EEENS5_IJSB_NSA_ILi0EEESW_EEEEENS5_IJNS4_10UnderscoreESZ_SZ_EEEEENS4_13SM90_TMA_LOADENS4_14ComposedLayoutINS4_7SwizzleILi2ELi4ELi3EEENS4_18smem_ptr_flag_bitsILi8EEENST_INS5_IJNSA_ILi8EEESH_EEENS5_IJSH_SB_EEEEEEEvNS4_8identityES12_S1C_vS1D_EENS_8epilogue10collective6detail29Sm90TmaWarpSpecializedAdapterINS1G_15DefaultEpilogueISJ_SK_SK_NS1F_6thread17LinearCombinationISJ_Li1EffLNS1K_9ScaleType4KindE0ELNS_15FloatRoundStyleE2ESJ_EENS1_15EpilogueDefaultEEEEEvvEEEEvNT_6ParamsE)
        /*0df4*/ 	.short	0x0210
        /*0df6*/ 	.short	0x0470


	//----- nvinfo : EIATTR_SW_WAR
	.align		4
.L_38:
        /*0df8*/ 	.byte	0x04, 0x36
        /*0dfa*/ 	.short	(.L_40 - .L_39)
.L_39:
        /*0dfc*/ 	.word	0x00000008
.L_40:


//--------------------- .nv.callgraph             --------------------------
	.section	.nv.callgraph,"",@"SHT_CUDA_CALLGRAPH"
	.align	4
	.sectionentsize	8
	.align		4
        /*0000*/ 	.word	0x00000000
	.align		4
        /*0004*/ 	.word	0xffffffff
	.align		4
        /*0008*/ 	.word	0x00000000
	.align		4
        /*000c*/ 	.word	0xfffffffe
	.align		4
        /*0010*/ 	.word	0x00000000
	.align		4
        /*0014*/ 	.word	0xfffffffd
	.align		4
        /*0018*/ 	.word	0x00000000
	.align		4
        /*001c*/ 	.word	0xfffffffc


//--------------------- .nv.constant4             --------------------------
	.section	.nv.constant4,"a",@progbits
	.align	8
	.align		8
.nv.constant4:
        /*0000*/ 	.dword	_ZN40_INTERNAL_c9bf221d_4_k_cu_eb955c4a_304744cuda3std3__45__cpo5beginE
	.align		8
        /*0008*/ 	.dword	_ZN40_INTERNAL_c9bf221d_4_k_cu_eb955c4a_304744cuda3std3__45__cpo3endE
	.align		8
        /*0010*/ 	.dword	_ZN40_INTERNAL_c9bf221d_4_k_cu_eb955c4a_304744cuda3std3__45__cpo6cbeginE
	.align		8
        /*0018*/ 	.dword	_ZN40_INTERNAL_c9bf221d_4_k_cu_eb955c4a_304744cuda3std3__45__cpo4cendE
	.align		8
        /*0020*/ 	.dword	_ZN40_INTERNAL_c9bf221d_4_k_cu_eb955c4a_304744cuda3std3__442_GLOBAL__N__c9bf221d_4_k_cu_eb955c4a_304746ignoreE
	.align		8
        /*0028*/ 	.dword	_ZN40_INTERNAL_c9bf221d_4_k_cu_eb955c4a_304744cuda3std3__419piecewise_constructE
	.align		8
        /*0030*/ 	.dword	_ZN40_INTERNAL_c9bf221d_4_k_cu_eb955c4a_304744cuda3std3__48in_placeE
	.align		8
        /*0038*/ 	.dword	_ZN40_INTERNAL_c9bf221d_4_k_cu_eb955c4a_304744cuda3std6ranges3__45__cpo4swapE
	.align		8
        /*0040*/ 	.dword	_ZN40_INTERNAL_c9bf221d_4_k_cu_eb955c4a_304744cuda3std6ranges3__45__cpo9iter_moveE
	.align		8
        /*0048*/ 	.dword	_ZN40_INTERNAL_c9bf221d_4_k_cu_eb955c4a_304744cute7productE
	.align		8
        /*0050*/ 	.dword	_ZN40_INTERNAL_c9bf221d_4_k_cu_eb955c4a_304744cute1_E


//--------------------- .text._ZN7cutlass13device_kernelINS_4gemm6kernel13GemmUniversalIN4cute5tupleIJiiiiEEENS1_10collective13CollectiveMmaINS1_37MainloopSm90TmaGmmaWarpSpecializedFP8ILi2ENS5_IJNS4_1CILi1EEESB_SB_EEENS1_35KernelTmaWarpSpecializedCooperativeEEENS5_IJNSA_ILi128EEENSA_ILi256EEENSA_ILi64EEEEEENS_12float_e5m2_tENS5_IJlSB_lEEESJ_SK_NS4_8TiledMMAINS4_8MMA_AtomIJNS4_4SM904GMMA31MMA_64x256x32_F32E5M2E5M2_SS_TNILNSO_7ScaleInE1ELSQ_1EEEEEENS4_6LayoutINS5_IJNSA_ILi2EEESB_SB_EEENS5_IJSB_NSA_ILi0EEESW_EEEEENS5_IJNS4_10UnderscoreESZ_SZ_EEEEENS4_13SM90_TMA_LOADENS4_14ComposedLayoutINS4_7SwizzleILi2ELi4ELi3EEENS4_18smem_ptr_flag_bitsILi8EEENST_INS5_IJNSA_ILi8EEESH_EEENS5_IJSH_SB_EEEEEEEvNS4_8identityES12_S1C_vS1D_EENS_8epilogue10collective6detail29Sm90TmaWarpSpecializedAdapterINS1G_15DefaultEpilogueISJ_SK_SK_NS1F_6thread17LinearCombinationISJ_Li1EffLNS1K_9ScaleType4KindE0ELNS_15FloatRoundStyleE2ESJ_EENS1_15EpilogueDefaultEEEEEvvEEEEvNT_6ParamsE --------------------------
	.section	.text._ZN7cutlass13device_kernelINS_4gemm6kernel13GemmUniversalIN4cute5tupleIJiiiiEEENS1_10collective13CollectiveMmaINS1_37MainloopSm90TmaGmmaWarpSpecializedFP8ILi2ENS5_IJNS4_1CILi1EEESB_SB_EEENS1_35KernelTmaWarpSpecializedCooperativeEEENS5_IJNSA_ILi128EEENSA_ILi256EEENSA_ILi64EEEEEENS_12float_e5m2_tENS5_IJlSB_lEEESJ_SK_NS4_8TiledMMAINS4_8MMA_AtomIJNS4_4SM904GMMA31MMA_64x256x32_F32E5M2E5M2_SS_TNILNSO_7ScaleInE1ELSQ_1EEEEEENS4_6LayoutINS5_IJNSA_ILi2EEESB_SB_EEENS5_IJSB_NSA_ILi0EEESW_EEEEENS5_IJNS4_10UnderscoreESZ_SZ_EEEEENS4_13SM90_TMA_LOADENS4_14ComposedLayoutINS4_7SwizzleILi2ELi4ELi3EEENS4_18smem_ptr_flag_bitsILi8EEENST_INS5_IJNSA_ILi8EEESH_EEENS5_IJSH_SB_EEEEEEEvNS4_8identityES12_S1C_vS1D_EENS_8epilogue10collective6detail29Sm90TmaWarpSpecializedAdapterINS1G_15DefaultEpilogueISJ_SK_SK_NS1F_6thread17LinearCombinationISJ_Li1EffLNS1K_9ScaleType4KindE0ELNS_15FloatRoundStyleE2ESJ_EENS1_15EpilogueDefaultEEEEEvvEEEEvNT_6ParamsE,"ax",@progbits
	.align	128
.text._ZN7cutlass13device_kernelINS_4gemm6kernel13GemmUniversalIN4cute5tupleIJiiiiEEENS1_10collective13CollectiveMmaINS1_37MainloopSm90TmaGmmaWarpSpecializedFP8ILi2ENS5_IJNS4_1CILi1EEESB_SB_EEENS1_35KernelTmaWarpSpecializedCooperativeEEENS5_IJNSA_ILi128EEENSA_ILi256EEENSA_ILi64EEEEEENS_12float_e5m2_tENS5_IJlSB_lEEESJ_SK_NS4_8TiledMMAINS4_8MMA_AtomIJNS4_4SM904GMMA31MMA_64x256x32_F32E5M2E5M2_SS_TNILNSO_7ScaleInE1ELSQ_1EEEEEENS4_6LayoutINS5_IJNSA_ILi2EEESB_SB_EEENS5_IJSB_NSA_ILi0EEESW_EEEEENS5_IJNS4_10UnderscoreESZ_SZ_EEEEENS4_13SM90_TMA_LOADENS4_14ComposedLayoutINS4_7SwizzleILi2ELi4ELi3EEENS4_18smem_ptr_flag_bitsILi8EEENST_INS5_IJNSA_ILi8EEESH_EEENS5_IJSH_SB_EEEEEEEvNS4_8identityES12_S1C_vS1D_EENS_8epilogue10collective6detail29Sm90TmaWarpSpecializedAdapterINS1G_15DefaultEpilogueISJ_SK_SK_NS1F_6thread17LinearCombinationISJ_Li1EffLNS1K_9ScaleType4KindE0ELNS_15FloatRoundStyleE2ESJ_EENS1_15EpilogueDefaultEEEEEvvEEEEvNT_6ParamsE:
        .type           _ZN7cutlass13device_kernelINS_4gemm6kernel13GemmUniversalIN4cute5tupleIJiiiiEEENS1_10collective13CollectiveMmaINS1_37MainloopSm90TmaGmmaWarpSpecializedFP8ILi2ENS5_IJNS4_1CILi1EEESB_SB_EEENS1_35KernelTmaWarpSpecializedCooperativeEEENS5_IJNSA_ILi128EEENSA_ILi256EEENSA_ILi64EEEEEENS_12float_e5m2_tENS5_IJlSB_lEEESJ_SK_NS4_8TiledMMAINS4_8MMA_AtomIJNS4_4SM904GMMA31MMA_64x256x32_F32E5M2E5M2_SS_TNILNSO_7ScaleInE1ELSQ_1EEEEEENS4_6LayoutINS5_IJNSA_ILi2EEESB_SB_EEENS5_IJSB_NSA_ILi0EEESW_EEEEENS5_IJNS4_10UnderscoreESZ_SZ_EEEEENS4_13SM90_TMA_LOADENS4_14ComposedLayoutINS4_7SwizzleILi2ELi4ELi3EEENS4_18smem_ptr_flag_bitsILi8EEENST_INS5_IJNSA_ILi8EEESH_EEENS5_IJSH_SB_EEEEEEEvNS4_8identityES12_S1C_vS1D_EENS_8epilogue10collective6detail29Sm90TmaWarpSpecializedAdapterINS1G_15DefaultEpilogueISJ_SK_SK_NS1F_6thread17LinearCombinationISJ_Li1EffLNS1K_9ScaleType4KindE0ELNS_15FloatRoundStyleE2ESJ_EENS1_15EpilogueDefaultEEEEEvvEEEEvNT_6ParamsE,@function
        .size           _ZN7cutlass13device_kernelINS_4gemm6kernel13GemmUniversalIN4cute5tupleIJiiiiEEENS1_10collective13CollectiveMmaINS1_37MainloopSm90TmaGmmaWarpSpecializedFP8ILi2ENS5_IJNS4_1CILi1EEESB_SB_EEENS1_35KernelTmaWarpSpecializedCooperativeEEENS5_IJNSA_ILi128EEENSA_ILi256EEENSA_ILi64EEEEEENS_12float_e5m2_tENS5_IJlSB_lEEESJ_SK_NS4_8TiledMMAINS4_8MMA_AtomIJNS4_4SM904GMMA31MMA_64x256x32_F32E5M2E5M2_SS_TNILNSO_7ScaleInE1ELSQ_1EEEEEENS4_6LayoutINS5_IJNSA_ILi2EEESB_SB_EEENS5_IJSB_NSA_ILi0EEESW_EEEEENS5_IJNS4_10UnderscoreESZ_SZ_EEEEENS4_13SM90_TMA_LOADENS4_14ComposedLayoutINS4_7SwizzleILi2ELi4ELi3EEENS4_18smem_ptr_flag_bitsILi8EEENST_INS5_IJNSA_ILi8EEESH_EEENS5_IJSH_SB_EEEEEEEvNS4_8identityES12_S1C_vS1D_EENS_8epilogue10collective6detail29Sm90TmaWarpSpecializedAdapterINS1G_15DefaultEpilogueISJ_SK_SK_NS1F_6thread17LinearCombinationISJ_Li1EffLNS1K_9ScaleType4KindE0ELNS_15FloatRoundStyleE2ESJ_EENS1_15EpilogueDefaultEEEEEvvEEEEvNT_6ParamsE,(.L_x_325 - _ZN7cutlass13device_kernelINS_4gemm6kernel13GemmUniversalIN4cute5tupleIJiiiiEEENS1_10collective13CollectiveMmaINS1_37MainloopSm90TmaGmmaWarpSpecializedFP8ILi2ENS5_IJNS4_1CILi1EEESB_SB_EEENS1_35KernelTmaWarpSpecializedCooperativeEEENS5_IJNSA_ILi128EEENSA_ILi256EEENSA_ILi64EEEEEENS_12float_e5m2_tENS5_IJlSB_lEEESJ_SK_NS4_8TiledMMAINS4_8MMA_AtomIJNS4_4SM904GMMA31MMA_64x256x32_F32E5M2E5M2_SS_TNILNSO_7ScaleInE1ELSQ_1EEEEEENS4_6LayoutINS5_IJNSA_ILi2EEESB_SB_EEENS5_IJSB_NSA_ILi0EEESW_EEEEENS5_IJNS4_10UnderscoreESZ_SZ_EEEEENS4_13SM90_TMA_LOADENS4_14ComposedLayoutINS4_7SwizzleILi2ELi4ELi3EEENS4_18smem_ptr_flag_bitsILi8EEENST_INS5_IJNSA_ILi8EEESH_EEENS5_IJSH_SB_EEEEEEEvNS4_8identityES12_S1C_vS1D_EENS_8epilogue10collective6detail29Sm90TmaWarpSpecializedAdapterINS1G_15DefaultEpilogueISJ_SK_SK_NS1F_6thread17LinearCombinationISJ_Li1EffLNS1K_9ScaleType4KindE0ELNS_15FloatRoundStyleE2ESJ_EENS1_15EpilogueDefaultEEEEEvvEEEEvNT_6ParamsE)
        .other          _ZN7cutlass13device_kernelINS_4gemm6kernel13GemmUniversalIN4cute5tupleIJiiiiEEENS1_10collective13CollectiveMmaINS1_37MainloopSm90TmaGmmaWarpSpecializedFP8ILi2ENS5_IJNS4_1CILi1EEESB_SB_EEENS1_35KernelTmaWarpSpecializedCooperativeEEENS5_IJNSA_ILi128EEENSA_ILi256EEENSA_ILi64EEEEEENS_12float_e5m2_tENS5_IJlSB_lEEESJ_SK_NS4_8TiledMMAINS4_8MMA_AtomIJNS4_4SM904GMMA31MMA_64x256x32_F32E5M2E5M2_SS_TNILNSO_7ScaleInE1ELSQ_1EEEEEENS4_6LayoutINS5_IJNSA_ILi2EEESB_SB_EEENS5_IJSB_NSA_ILi0EEESW_EEEEENS5_IJNS4_10UnderscoreESZ_SZ_EEEEENS4_13SM90_TMA_LOADENS4_14ComposedLayoutINS4_7SwizzleILi2ELi4ELi3EEENS4_18smem_ptr_flag_bitsILi8EEENST_INS5_IJNSA_ILi8EEESH_EEENS5_IJSH_SB_EEEEEEEvNS4_8identityES12_S1C_vS1D_EENS_8epilogue10collective6detail29Sm90TmaWarpSpecializedAdapterINS1G_15DefaultEpilogueISJ_SK_SK_NS1F_6thread17LinearCombinationISJ_Li1EffLNS1K_9ScaleType4KindE0ELNS_15FloatRoundStyleE2ESJ_EENS1_15EpilogueDefaultEEEEEvvEEEEvNT_6ParamsE,@"STO_CUDA_ENTRY STV_DEFAULT"
_ZN7cutlass13device_kernelINS_4gemm6kernel13GemmUniversalIN4cute5tupleIJiiiiEEENS1_10collective13CollectiveMmaINS1_37MainloopSm90TmaGmmaWarpSpecializedFP8ILi2ENS5_IJNS4_1CILi1EEESB_SB_EEENS1_35KernelTmaWarpSpecializedCooperativeEEENS5_IJNSA_ILi128EEENSA_ILi256EEENSA_ILi64EEEEEENS_12float_e5m2_tENS5_IJlSB_lEEESJ_SK_NS4_8TiledMMAINS4_8MMA_AtomIJNS4_4SM904GMMA31MMA_64x256x32_F32E5M2E5M2_SS_TNILNSO_7ScaleInE1ELSQ_1EEEEEENS4_6LayoutINS5_IJNSA_ILi2EEESB_SB_EEENS5_IJSB_NSA_ILi0EEESW_EEEEENS5_IJNS4_10UnderscoreESZ_SZ_EEEEENS4_13SM90_TMA_LOADENS4_14ComposedLayoutINS4_7SwizzleILi2ELi4ELi3EEENS4_18smem_ptr_flag_bitsILi8EEENST_INS5_IJNSA_ILi8EEESH_EEENS5_IJSH_SB_EEEEEEEvNS4_8identityES12_S1C_vS1D_EENS_8epilogue10collective6detail29Sm90TmaWarpSpecializedAdapterINS1G_15DefaultEpilogueISJ_SK_SK_NS1F_6thread17LinearCombinationISJ_Li1EffLNS1K_9ScaleType4KindE0ELNS_15FloatRoundStyleE2ESJ_EENS1_15EpilogueDefaultEEEEEvvEEEEvNT_6ParamsE:
[----:B------:R-:W0:Y:S02]  /*0000*/  LDC R1, c[0x0][0x28] ;  /* 0x00000a00ff017b82 */ /* 0x000e240000000800 */
[----:B0-----:R-:W-:Y:S01]  /*0010*/  VIADD R1, R1, 0xffffff08 ;  /* 0xffffff0801017836 */ /* 0x001fe20000000000 */
[----:B------:R-:W0:Y:S01]  /*0020*/  S2R R2, SR_TID.X ;  /* 0x0000000000027919 */ /* 0x000e220000002100 */
[----:B------:R-:W-:Y:S01]  /*0030*/  ELECT P0, URZ, PT ;  /* 0x00000000003f782f */ /* 0x000fe20003800000 */
[----:B------:R-:W-:Y:S01]  /*0040*/  BSSY B0, `(.L_x_0) ;  /* 0x0000015000007945 */ /* 0x000fe20003800000 */
[--C-:B0-----:R-:W-:Y:S02]  /*0050*/  SHF.R.U32.HI R0, RZ, 0x5, R2.reuse ;  /* 0x00000005ff007819 */ /* 0x101fe40000011602 */
[----:B------:R-:W-:-:S03]  /*0060*/  SHF.R.U32.HI R2, RZ, 0x7, R2 ;  /* 0x00000007ff027819 */ /* 0x000fc60000011602 */
[----:B------:R-:W0:Y:S04]  /*0070*/  SHFL.IDX PT, R3, R0, RZ, 0x1f ;  /* 0x00001fff00037589 */ /* 0x000e2800000e0000 */
[----:B------:R-:W1:Y:S01]  /*0080*/  SHFL.IDX PT, R2, R2, RZ, 0x1f ;  /* 0x00001fff02027589 */ /* 0x000e6200000e0000 */
[----:B0-----:R-:W-:Y:S02]  /*0090*/  R2UR UR4, R3 ;  /* 0x00000000030472ca */ /* 0x001fe400000e0000 */
[----:B-1----:R-:W-:-:S11]  /*00a0*/  R2UR UR6, R2 ;  /* 0x00000000020672ca */ /* 0x002fd600000e0000 */
[----:B------:R-:W-:Y:S02]  /*00b0*/  USHF.R.S32.HI UR5, URZ, 0x1f, UR4 ;  /* 0x0000001f3f057899 */ /* 0x000fe40008011404 */
[----:B------:R-:W-:Y:S02]  /*00c0*/  ISETP.NE.OR P0, PT, RZ, UR4, !P0 ;  /* 0x00000004ff007c0c */ /* 0x000fe4000c705670 */
[----:B------:R-:W-:-:S04]  /*00d0*/  ULEA.HI UR5, UR5, UR4, URZ, 0x2 ;  /* 0x0000000405057291 */ /* 0x000fc8000f8f103f */
[----:B------:R-:W-:-:S04]  /*00e0*/  ULOP3.LUT UR5, UR5, 0xfffffffc, URZ, 0xc0, !UPT ;  /* 0xfffffffc05057892 */ /* 0x000fc8000f8ec03f */
[----:B------:R-:W-:-:S03]  /*00f0*/  UIADD3 UR8, UR4, -UR5, URZ ;  /* 0x8000000504087290 */ /* 0x000fc6000fffe03f */
[----:B------:R-:W-:Y:S09]  /*0100*/  @P0 BRA `(.L_x_1) ;  /* 0x0000000000200947 */ /* 0x000ff20003800000 */
[----:B------:R-:W-:Y:S02]  /*0110*/  ULDC.64 UR4, c[0x0][0x198] ;  /* 0x0000660000047ab9 */ /* 0x000fe40000000a00 */
[----:B------:R-:W-:Y:S02]  /*0120*/  UIADD3 UR10, UP0, UR4, 0xf0, URZ ;  /* 0x000000f0040a7890 */ /* 0x000fe4000ff1e03f */
[----:B------:R-:W-:Y:S02]  /*0130*/  UIADD3 UR4, UP1, UR4, 0x1f0, URZ ;  /* 0x000001f004047890 */ /* 0x000fe4000ff3e03f */
[----:B------:R-:W-:Y:S02]  /*0140*/  UIADD3.X UR11, URZ, UR5, URZ, UP0, !UPT ;  /* 0x000000053f0b7290 */ /* 0x000fe400087fe43f */
[----:B------:R-:W-:-:S07]  /*0150*/  UIADD3.X UR5, URZ, UR5, URZ, UP1, !UPT ;  /* 0x000000053f057290 */ /* 0x000fce0008ffe43f */
[----:B------:R0:W-:Y:S02]  /*0160*/  UTMACCTL.PF [UR10] ;  /* 0x000000000a0079b9 */ /* 0x0001e40008040000 */
[----:B------:R0:W-:Y:S02]  /*0170*/  UTMACCTL.PF [UR4] ;  /* 0x00000000040079b9 */ /* 0x0001e40008040000 */
[----:B0-----:R-:W-:Y:S01]  /*0180*/  NOP ;  /* 0x0000000000007918 */ /* 0x001fe20000000000 */
.L_x_1:
[----:B------:R-:W-:Y:S05]  /*0190*/  BSYNC B0 ;  /* 0x0000000000007941 */ /* 0x000fea0003800000 */
.L_x_0:
[----:B------:R-:W0:Y:S01]  /*01a0*/  SHFL.IDX PT, R2, R0, RZ, 0x1f ;  /* 0x00001fff00027589 */ /* 0x000e2200000e0000 */
[----:B------:R-:W-:Y:S01]  /*01b0*/  UISETP.NE.AND UP0, UPT, UR8, 0x3, UPT ;  /* 0x000000030800788c */ /* 0x000fe2000bf05270 */
[----:B------:R-:W-:Y:S01]  /*01c0*/  ISETP.NE.AND P1, PT, RZ, UR6, PT ;  /* 0x00000006ff007c0c */ /* 0x000fe2000bf25270 */
[----:B------:R-:W-:Y:S02]  /*01d0*/  UIADD3 UR10, UR6, -0x1, URZ ;  /* 0xffffffff060a7890 */ /* 0x000fe4000fffe03f */
[----:B------:R-:W-:Y:S02]  /*01e0*/  UISETP.EQ.OR UP0, UPT, UR8, URZ, !UP0 ;  /* 0x0000003f0800728c */ /* 0x000fe4000c702670 */
[----:B------:R-:W-:Y:S02]  /*01f0*/  UISETP.GE.U32.AND UP1, UPT, UR10, 0x2, UPT ;  /* 0x000000020a00788c */ /* 0x000fe4000bf26070 */
[----:B------:R-:W-:-:S04]  /*0200*/  UISETP.EQ.AND UP0, UPT, UR6, URZ, UP0 ;  /* 0x0000003f0600728c */ /* 0x000fc80008702270 */
[----:B------:R-:W-:-:S04]  /*0210*/  USEL UR13, URZ, 0x1, !UP0 ;  /* 0x000000013f0d7887 */ /* 0x000fc8000c000000 */
[----:B------:R-:W-:Y:S01]  /*0220*/  USEL UR13, UR13, 0x2, UP1 ;  /* 0x000000020d0d7887 */ /* 0x000fe20008800000 */
[----:B0-----:R-:W-:-:S13]  /*0230*/  ISETP.NE.AND P0, PT, R2, RZ, PT ;  /* 0x000000ff0200720c */ /* 0x001fda0003f05270 */
[----:B------:R-:W-:Y:S05]  /*0240*/  @P0 BRA `(.L_x_2) ;  /* 0x0000000000480947 */ /* 0x000fea0003800000 */
[----:B------:R-:W0:Y:S01]  /*0250*/  S2UR UR9, SR_CgaCtaId ;  /* 0x00000000000979c3 */ /* 0x000e220000008800 */
[----:B------:R-:W-:Y:S01]  /*0260*/  UMOV UR4, 0x400 ;  /* 0x0000040000047882 */ /* 0x000fe20000000000 */
[----:B------:R-:W-:Y:S01]  /*0270*/  UMOV UR5, 0x1 ;  /* 0x0000000100057882 */ /* 0x000fe20000000000 */
[----:B------:R-:W-:Y:S01]  /*0280*/  UMOV UR6, 0x100 ;  /* 0x0000010000067882 */ /* 0x000fe20000000000 */
[----:B------:R-:W-:Y:S01]  /*0290*/  ELECT P0, URZ, PT ;  /* 0x00000000003f782f */ /* 0x000fe20003800000 */
[----:B------:R-:W-:-:S04]  /*02a0*/  UIADD3 UR6, -UR6, 0x100000, URZ ;  /* 0x0010000006067890 */ /* 0x000fc8000fffe13f */
[----:B------:R-:W-:Y:S02]  /*02b0*/  USHF.L.U32 UR7, UR6, 0xb, URZ ;  /* 0x0000000b06077899 */ /* 0x000fe4000800063f */
[----:B------:R-:W-:Y:S02]  /*02c0*/  USHF.L.U32 UR6, UR6, 0x1, URZ ;  /* 0x0000000106067899 */ /* 0x000fe4000800063f */
[----:B0-----:R-:W-:Y:S02]  /*02d0*/  ULEA UR9, UR9, UR4, 0x18 ;  /* 0x0000000409097291 */ /* 0x001fe4000f8ec03f */
[----:B------:R-:W-:-:S04]  /*02e0*/  UIADD3 UR4, -UR5, 0x100000, URZ ;  /* 0x0010000005047890 */ /* 0x000fc8000fffe13f */
[----:B------:R-:W-:Y:S02]  /*02f0*/  USHF.L.U32 UR5, UR4, 0xb, URZ ;  /* 0x0000000b04057899 */ /* 0x000fe4000800063f */
[----:B------:R-:W-:Y:S01]  /*0300*/  USHF.L.U32 UR4, UR4, 0x1, URZ ;  /* 0x0000000104047899 */ /* 0x000fe2000800063f */
[----:B------:R-:W0:Y:S11]  /*0310*/  FENCE.VIEW.ASYNC.S ;  /* 0x00000000000073c6 */ /* 0x000e360000000000 */
[----:B0-----:R0:W1:Y:S01]  /*0320*/  SYNCS.EXCH.64 URZ, [UR9], UR4 ;  /* 0x00000004093f75b2 */ /* 0x0010620008000100 */
[----:B------:R0:W2:Y:S01]  /*0330*/  SYNCS.EXCH.64 URZ, [UR9+0x10], UR6 ;  /* 0x00001006093f75b2 */ /* 0x0000a20008000100 */
[----:B------:R0:W3:Y:S01]  /*0340*/  SYNCS.EXCH.64 URZ, [UR9+0x8], UR4 ;  /* 0x00000804093f75b2 */ /* 0x0000e20008000100 */
[----:B------:R0:W4:Y:S01]  /*0350*/  SYNCS.EXCH.64 URZ, [UR9+0x18], UR6 ;  /* 0x00001806093f75b2 */ /* 0x0001220008000100 */
[----:B------:R-:W-:Y:S01]  /*0360*/  NOP ;  /* 0x0000000000007918 */ /* 0x000fe20000000000 */
.L_x_2:
[----:B------:R-:W5:Y:S01]  /*0370*/  SHFL.IDX PT, R0, R0, RZ, 0x1f ;  /* 0x00001fff00007589 */ /* 0x000f6200000e0000 */
[----:B------:R-:W1:Y:S01]  /*0380*/  LDC R2, c[0x0][0x65c] ;  /* 0x00019700ff027b82 */ /* 0x000e620000000800 */
[----:B------:R-:W-:Y:S01]  /*0390*/  ELECT P0, URZ, PT ;  /* 0x00000000003f782f */ /* 0x000fe20003800000 */
[----:B------:R-:W-:Y:S01]  /*03a0*/  IMAD.MOV.U32 R3, RZ, RZ, RZ ;  /* 0x000000ffff037224 */ /* 0x000fe200078e00ff */
[----:B0-----:R-:W-:Y:S01]  /*03b0*/  UMOV UR4, 0x20 ;  /* 0x0000002000047882 */ /* 0x001fe20000000000 */
[----:B------:R-:W-:Y:S01]  /*03c0*/  NOP ;  /* 0x0000000000007918 */ /* 0x000fe20000000000 */
[----:B------:R-:W-:Y:S01]  /*03d0*/  NOP ;  /* 0x0000000000007918 */ /* 0x000fe20000000000 */
[----:B-----5:R-:W-:Y:S02]  /*03e0*/  ISETP.NE.OR P0, PT, R0, RZ, !P0 ;  /* 0x000000ff0000720c */ /* 0x020fe40004705670 */
[----:B-1----:R-:W-:Y:S01]  /*03f0*/  ISETP.NE.AND P3, PT, R2, 0x1, PT ;  /* 0x000000010200780c */ /* 0x002fe20003f65270 */
[----:B------:R-:W0:Y:S01]  /*0400*/  S2R R0, SR_CTAID.Y ;  /* 0x0000000000007919 */ /* 0x000e220000002600 */
[----:B------:R-:W1:Y:S09]  /*0410*/  S2R R2, SR_CTAID.X ;  /* 0x0000000000027919 */ /* 0x000e720000002500 */
[----:B------:R-:W-:Y:S01]  /*0420*/  VOTEU.ALL UP0, P0 ;  /* 0x00000000003f7886 */ /* 0x000fe20000000000 */
[----:B------:R-:W-:Y:S01]  /*0430*/  VOTEU.ALL UP1, P0 ;  /* 0x00000000003f7886 */ /* 0x000fe20000020000 */
[----:B------:R-:W1:Y:S01]  /*0440*/  @P3 LDC R7, c[0x0][0x10] ;  /* 0x00000400ff073b82 */ /* 0x000e620000000800 */
[----:B------:R-:W-:-:S02]  /*0450*/  @P3 IMAD.MOV.U32 R5, RZ, RZ, RZ ;  /* 0x000000ffff053224 */ /* 0x000fc400078e00ff */
[----:B------:R-:W-:Y:S01]  /*0460*/  @P3 IMAD.MOV.U32 R11, RZ, RZ, RZ ;  /* 0x000000ffff0b3224 */ /* 0x000fe200078e00ff */
[----:B------:R-:W-:Y:S01]  /*0470*/  @!UP0 UMOV UR6, 0x400 ;  /* 0x0000040000068882 */ /* 0x000fe20000000000 */
[----:B------:R-:W-:-:S04]  /*0480*/  @!UP0 UIADD3 UR4, -UR4, 0x100000, URZ ;  /* 0x0010000004048890 */ /* 0x000fc8000fffe13f */
[----:B------:R-:W-:Y:S02]  /*0490*/  @!UP0 USHF.L.U32 UR5, UR4, 0xb, URZ ;  /* 0x0000000b04058899 */ /* 0x000fe4000800063f */
[----:B------:R-:W-:Y:S01]  /*04a0*/  @!UP0 USHF.L.U32 UR4, UR4, 0x1, URZ ;  /* 0x0000000104048899 */ /* 0x000fe2000800063f */
[----:B------:R-:W5:Y:S08]  /*04b0*/  @!P3 LDC R9, c[0x0][0xc] ;  /* 0x00000300ff09bb82 */ /* 0x000f700000000800 */
[----:B------:R-:W2:Y:S01]  /*04c0*/  @!UP0 S2UR UR7, SR_CgaCtaId ;  /* 0x00000000000789c3 */ /* 0x000ea20000008800 */
[----:B0-----:R-:W-:-:S04]  /*04d0*/  @P3 IMAD.MOV.U32 R4, RZ, RZ, R0 ;  /* 0x000000ffff043224 */ /* 0x001fc800078e0000 */
[----:B-1----:R-:W-:-:S04]  /*04e0*/  @P3 IMAD.WIDE.U32 R6, R2, R7, R4 ;  /* 0x0000000702063225 */ /* 0x002fc800078e0004 */
[----:B------:R-:W-:Y:S02]  /*04f0*/  @P3 IMAD.MOV.U32 R16, RZ, RZ, R6 ;  /* 0x000000ffff103224 */ /* 0x000fe400078e0006 */
[----:B------:R-:W-:Y:S02]  /*0500*/  @P3 IMAD.IADD R17, R7, 0x1, R11 ;  /* 0x0000000107113824 */ /* 0x000fe400078e020b */
[----:B-----5:R-:W-:-:S04]  /*0510*/  @!P3 IMAD.WIDE.U32 R4, R9, R0, R2 ;  /* 0x000000000904b225 */ /* 0x020fc800078e0002 */
[----:B------:R-:W-:Y:S02]  /*0520*/  @!P3 IMAD.MOV.U32 R16, RZ, RZ, R4 ;  /* 0x000000ffff10b224 */ /* 0x000fe400078e0004 */
[----:B------:R-:W-:Y:S01]  /*0530*/  @!P3 IMAD.MOV.U32 R17, RZ, RZ, R5 ;  /* 0x000000ffff11b224 */ /* 0x000fe200078e0005 */
[----:B--2---:R-:W-:Y:S02]  /*0540*/  @!UP0 ULEA UR6, UR7, UR6, 0x18 ;  /* 0x0000000607068291 */ /* 0x004fe4000f8ec03f */
[----:B------:R0:W-:Y:S01]  /*0550*/  STL [R1+0x78], R16 ;  /* 0x0000781001007387 */ /* 0x0001e20000100800 */
[----:B------:R-:W-:-:S03]  /*0560*/  VOTEU.ALL UP0, P0 ;  /* 0x00000000003f7886 */ /* 0x000fc60000000000 */
[----:B------:R0:W-:Y:S04]  /*0570*/  STL [R1+0x74], R17 ;  /* 0x0000741101007387 */ /* 0x0001e80000100800 */
[----:B------:R-:W1:Y:S02]  /*0580*/  FENCE.VIEW.ASYNC.S ;  /* 0x00000000000073c6 */ /* 0x000e640000000000 */
[----:B-1----:R0:W3:Y:S01]  /*0590*/  @!UP0 SYNCS.EXCH.64 URZ, [UR6+0x30], UR4 ;  /* 0x00003004063f85b2 */ /* 0x0020e20008000100 */
[----:B------:R0:W3:Y:S01]  /*05a0*/  @!UP1 SYNCS.EXCH.64 URZ, [UR6+0x38], UR4 ;  /* 0x00003804063f95b2 */ /* 0x0000e20008000100 */
[----:B------:R-:W-:Y:S01]  /*05b0*/  NOP ;  /* 0x0000000000007918 */ /* 0x000fe20000000000 */
[----:B---34-:R-:W-:Y:S06]  /*05c0*/  BAR.SYNC.DEFER_BLOCKING 0x0 ;  /* 0x0000000000007b1d */ /* 0x018fec0000010000 */
[----:B0-----:R-:W-:Y:S05]  /*05d0*/  @!P1 BRA `(.L_x_3) ;  /* 0x000000e000889947 */ /* 0x001fea0003800000 */
[----:B------:R-:W-:-:S06]  /*05e0*/  UISETP.GT.U32.AND UP0, UPT, UR10, 0x1, UPT ;  /* 0x000000010a00788c */ /* 0x000fcc000bf04070 */
[----:B------:R-:W-:-:S13]  /*05f0*/  PLOP3.LUT P0, PT, PT, PT, UP0, 0x80, 0x0 ;  /* 0x000000000000781c */ /* 0x000fda0003f0f008 */
[----:B------:R-:W-:Y:S05]  /*0600*/  @P0 EXIT ;  /* 0x000000000000094d */ /* 0x000fea0003800000 */
[----:B------:R-:W-:Y:S01]  /*0610*/  IMAD.MOV.U32 R6, RZ, RZ, -0x1 ;  /* 0xffffffffff067424 */ /* 0x000fe200078e00ff */
[----:B------:R-:W-:Y:S01]  /*0620*/  ULDC.64 UR4, c[0x0][0x650] ;  /* 0x0001940000047ab9 */ /* 0x000fe20000000a00 */
[----:B------:R-:W-:Y:S01]  /*0630*/  IMAD.MOV.U32 R5, RZ, RZ, -0x1 ;  /* 0xffffffffff057424 */ /* 0x000fe200078e00ff */
[----:B------:R-:W-:Y:S01]  /*0640*/  ISETP.GE.U32.AND P0, PT, R16, UR4, PT ;  /* 0x0000000410007c0c */ /* 0x000fe2000bf06070 */
[----:B------:R-:W-:Y:S01]  /*0650*/  UMOV UR23, 0xffffffff ;  /* 0xffffffff00177882 */ /* 0x000fe20000000000 */
[----:B------:R0:W-:Y:S01]  /*0660*/  STL [R1+0x80], R6 ;  /* 0x0000800601007387 */ /* 0x0001e20000100800 */
[----:B------:R-:W-:Y:S02]  /*0670*/  PRMT R4, RZ, 0x7610, R4 ;  /* 0x00007610ff047816 */ /* 0x000fe40000000004 */
[----:B------:R-:W-:Y:S01]  /*0680*/  ISETP.GE.U32.AND.EX P0, PT, R17, UR5, PT, P0 ;  /* 0x0000000511007c0c */ /* 0x000fe2000bf06100 */
[----:B------:R0:W-:-:S12]  /*0690*/  STL [R1+0x7c], R5 ;  /* 0x00007c0501007387 */ /* 0x0001d80000100800 */
[----:B0-----:R-:W-:Y:S05]  /*06a0*/  @P0 BRA `(.L_x_4) ;  /* 0x0000000400680947 */ /* 0x001fea0003800000 */
[----:B------:R-:W0:Y:S01]  /*06b0*/  LDC.64 R12, c[0x0][0x628] ;  /* 0x00018a00ff0c7b82 */ /* 0x000e220000000a00 */
[----:B------:R-:W-:Y:S02]  /*06c0*/  IMAD.MOV.U32 R4, RZ, RZ, R16 ;  /* 0x000000ffff047224 */ /* 0x000fe400078e0010 */
[----:B------:R-:W-:-:S05]  /*06d0*/  IMAD.MOV.U32 R5, RZ, RZ, R17 ;  /* 0x000000ffff057224 */ /* 0x000fca00078e0011 */
[----:B------:R-:W1:Y:S08]  /*06e0*/  LDC R10, c[0x0][0x630] ;  /* 0x00018c00ff0a7b82 */ /* 0x000e700000000800 */
[----:B------:R-:W2:Y:S01]  /*06f0*/  LDC.64 R14, c[0x0][0x620] ;  /* 0x00018800ff0e7b82 */ /* 0x000ea20000000a00 */
[----:B0-----:R-:W-:-:S04]  /*0700*/  ISETP.NE.U32.AND P0, PT, R12, RZ, PT ;  /* 0x000000ff0c00720c */ /* 0x001fc80003f05070 */
[----:B------:R-:W-:-:S13]  /*0710*/  ISETP.NE.AND.EX P0, PT, R13, RZ, PT, P0 ;  /* 0x000000ff0d00720c */ /* 0x000fda0003f05300 */
[----:B-12---:R-:W-:Y:S05]  /*0720*/  @!P0 BRA `(.L_x_5) ;  /* 0x0000000000288947 */ /* 0x006fea0003800000 */
[----:B------:R-:W0:Y:S02]  /*0730*/  LDC R9, c[0x0][0x634] ;  /* 0x00018d00ff097b82 */ /* 0x000e240000000800 */
[----:B0-----:R-:W-:-:S05]  /*0740*/  IADD3 R9, P0, R16, R9, RZ ;  /* 0x0000000910097210 */ /* 0x001fca0007f1e0ff */
[----:B------:R-:W-:-:S04]  /*0750*/  IMAD.X R11, RZ, RZ, R17, P0 ;  /* 0x000000ffff0b7224 */ /* 0x000fc800000e0611 */
[----:B------:R-:W-:-:S04]  /*0760*/  IMAD.WIDE.U32 R4, R11, R12, RZ ;  /* 0x0000000c0b047225 */ /* 0x000fc800078e00ff */
[----:B------:R-:W-:-:S04]  /*0770*/  IMAD.WIDE.U32 R6, P0, R9, R13, R4 ;  /* 0x0000000d09067225 */ /* 0x000fc80007800004 */
[----:B------:R-:W-:-:S04]  /*0780*/  IMAD.WIDE.U32 R4, R9, R12, RZ ;  /* 0x0000000c09047225 */ /* 0x000fc800078e00ff */
[----:B------:R-:W-:Y:S01]  /*0790*/  IMAD.X R9, RZ, RZ, RZ, P0 ;  /* 0x000000ffff097224 */ /* 0x000fe200000e06ff */
[----:B------:R-:W-:Y:S01]  /*07a0*/  IADD3 RZ, P0, R5, R6, RZ ;  /* 0x0000000605ff7210 */ /* 0x000fe20007f1e0ff */
[----:B------:R-:W-:-:S04]  /*07b0*/  IMAD.MOV.U32 R8, RZ, RZ, R7 ;  /* 0x000000ffff087224 */ /* 0x000fc800078e0007 */
[----:B------:R-:W-:-:S08]  /*07c0*/  IMAD.WIDE.U32.X R4, R11, R13, R8, P0 ;  /* 0x0000000d0b047225 */ /* 0x000fd000000e0408 */
.L_x_5:
[-CC-:B------:R-:W-:Y:S01]  /*07d0*/  SHF.R.U64 R24, R4, R10.reuse, R5.reuse ;  /* 0x0000000a04187219 */ /* 0x180fe20000001205 */
[----:B------:R-:W0:Y:S01]  /*07e0*/  LDC R8, c[0x0][0x618] ;  /* 0x00018600ff087b82 */ /* 0x000e220000000800 */
[----:B------:R-:W-:Y:S01]  /*07f0*/  SHF.R.U32.HI R4, RZ, R10, R5 ;  /* 0x0000000aff047219 */ /* 0x000fe20000011605 */
[----:B------:R-:W-:Y:S01]  /*0800*/  ULDC UR4, c[0x0][0x150] ;  /* 0x0000540000047ab9 */ /* 0x000fe20000000800 */
[----:B------:R-:W-:Y:S01]  /*0810*/  IADD3 R9, P0, RZ, -R24, RZ ;  /* 0x80000018ff097210 */ /* 0x000fe20007f1e0ff */
[----:B------:R-:W-:Y:S01]  /*0820*/  IMAD.MOV.U32 R5, RZ, RZ, R17 ;  /* 0x000000ffff057224 */ /* 0x000fe200078e0011 */
[----:B------:R-:W-:-:S03]  /*0830*/  I2FP.F32.U32 R3, R2 ;  /* 0x0000000200037245 */ /* 0x000fc60000201000 */
[----:B------:R-:W1:Y:S01]  /*0840*/  LDC.64 R18, c[0x0][0x640] ;  /* 0x00019000ff127b82 */ /* 0x000e620000000a00 */
[----:B------:R-:W-:Y:S02]  /*0850*/  IMAD.X R11, RZ, RZ, ~R4, P0 ;  /* 0x000000ffff0b7224 */ /* 0x000fe400000e0e04 */
[----:B------:R-:W-:Y:S01]  /*0860*/  FMUL R3, R3, UR4 ;  /* 0x0000000403037c20 */ /* 0x000fe20008400000 */
[----:B------:R-:W-:Y:S01]  /*0870*/  IMAD.MOV.U32 R4, RZ, RZ, R16 ;  /* 0x000000ffff047224 */ /* 0x000fe200078e0010 */
[----:B------:R-:W-:Y:S01]  /*0880*/  ULDC UR4, c[0x0][0x154] ;  /* 0x0000550000047ab9 */ /* 0x000fe20000000800 */
[-C--:B------:R-:W-:Y:S02]  /*0890*/  IMAD R6, R11, R14.reuse, RZ ;  /* 0x0000000e0b067224 */ /* 0x080fe400078e02ff */
[C---:B------:R-:W-:Y:S01]  /*08a0*/  IMAD.WIDE.U32 R4, R9.reuse, R14, R4 ;  /* 0x0000000e09047225 */ /* 0x040fe200078e0004 */
[----:B------:R-:W2:Y:S01]  /*08b0*/  LDC R10, c[0x0][0x608] ;  /* 0x00018200ff0a7b82 */ /* 0x000ea20000000800 */
[----:B------:R-:W3:Y:S02]  /*08c0*/  F2I.U32.TRUNC.NTZ R3, R3 ;  /* 0x0000000300037305 */ /* 0x000ee4000020f000 */
[----:B------:R-:W-:-:S04]  /*08d0*/  IMAD R9, R9, R15, R6 ;  /* 0x0000000f09097224 */ /* 0x000fc800078e0206 */
[----:B------:R-:W-:Y:S01]  /*08e0*/  IMAD.IADD R5, R5, 0x1, R9 ;  /* 0x0000000105057824 */ /* 0x000fe200078e0209 */
[----:B------:R-:W4:Y:S01]  /*08f0*/  LDC R7, c[0x0][0x144] ;  /* 0x00005100ff077b82 */ /* 0x000f220000000800 */
[----:B------:R-:W-:-:S03]  /*0900*/  IMAD.MOV.U32 R9, RZ, RZ, 0x1 ;  /* 0x00000001ff097424 */ /* 0x000fc600078e00ff */
[----:B0-----:R-:W-:Y:S02]  /*0910*/  SHF.R.U64 R12, R4, R8, R5 ;  /* 0x00000008040c7219 */ /* 0x001fe40000001205 */
[----:B------:R-:W-:Y:S02]  /*0920*/  I2FP.F32.U32 R4, R0 ;  /* 0x0000000000047245 */ /* 0x000fe40000201000 */
[----:B------:R-:W0:Y:S01]  /*0930*/  LDC R14, c[0x0][0x658] ;  /* 0x00019600ff0e7b82 */ /* 0x000e220000000800 */
[----:B-1----:R-:W-:Y:S01]  /*0940*/  ISETP.NE.U32.AND P0, PT, R18, RZ, PT ;  /* 0x000000ff1200720c */ /* 0x002fe20003f05070 */
[----:B---3--:R-:W-:Y:S02]  /*0950*/  IMAD.MOV R6, RZ, RZ, -R3 ;  /* 0x000000ffff067224 */ /* 0x008fe400078e0a03 */
[----:B------:R-:W-:Y:S01]  /*0960*/  FMUL R4, R4, UR4 ;  /* 0x0000000404047c20 */ /* 0x000fe20008400000 */
[----:B------:R-:W-:Y:S01]  /*0970*/  SHF.R.U32.HI R3, RZ, R8, R5 ;  /* 0x00000008ff037219 */ /* 0x000fe20000011605 */
[----:B------:R-:W-:Y:S01]  /*0980*/  IMAD.MOV.U32 R5, RZ, RZ, -0x1 ;  /* 0xffffffffff057424 */ /* 0x000fe200078e00ff */
[----:B------:R-:W-:Y:S01]  /*0990*/  ISETP.NE.AND.EX P0, PT, R19, RZ, PT, P0 ;  /* 0x000000ff1300720c */ /* 0x000fe20003f05300 */
[----:B------:R1:W3:Y:S01]  /*09a0*/  F2I.U32.TRUNC.NTZ R11, R4 ;  /* 0x00000004000b7305 */ /* 0x0002e2000020f000 */
[----:B------:R-:W1:Y:S01]  /*09b0*/  LDC R13, c[0x0][0x148] ;  /* 0x00005200ff0d7b82 */ /* 0x000e620000000800 */
[----:B--2---:R-:W-:-:S02]  /*09c0*/  SHF.R.U64 R23, R12, R10, R3 ;  /* 0x0000000a0c177219 */ /* 0x004fc40000001203 */
[----:B------:R-:W-:-:S05]  /*09d0*/  SHF.R.U32.HI R3, RZ, R10, R3 ;  /* 0x0000000aff037219 */ /* 0x000fca0000011603 */
[----:B------:R-:W2:Y:S01]  /*09e0*/  LDC R17, c[0x0][0x600] ;  /* 0x00018000ff117b82 */ /* 0x000ea20000000800 */
[----:B----4-:R-:W-:-:S07]  /*09f0*/  IMAD R8, R7, R6, R2 ;  /* 0x0000000607087224 */ /* 0x010fce00078e0202 */
[----:B------:R-:W4:Y:S01]  /*0a00*/  LDC R16, c[0x0][0x648] ;  /* 0x00019200ff107b82 */ /* 0x000f220000000800 */
[-C--:B0-----:R-:W-:Y:S02]  /*0a10*/  SHF.L.U32 R2, R5, R14.reuse, RZ ;  /* 0x0000000e05027219 */ /* 0x081fe400000006ff */
[--C-:B------:R-:W-:Y:S02]  /*0a20*/  SHF.R.U64 R22, R23, R14, R3.reuse ;  /* 0x0000000e17167219 */ /* 0x100fe40000001203 */
[----:B------:R-:W-:Y:S02]  /*0a30*/  LOP3.LUT R10, RZ, R2, RZ, 0x33, !PT ;  /* 0x00000002ff0a7212 */ /* 0x000fe400078e33ff */
[-C--:B------:R-:W-:Y:S01]  /*0a40*/  SHF.R.U32.HI R3, RZ, R14.reuse, R3 ;  /* 0x0000000eff037219 */ /* 0x080fe20000011603 */
[----:B------:R-:W0:Y:S01]  /*0a50*/  LDC R21, c[0x0][0x638] ;  /* 0x00018e00ff157b82 */ /* 0x000e220000000800 */
[----:B------:R-:W-:Y:S01]  /*0a60*/  SHF.L.U32 R9, R9, R14, RZ ;  /* 0x0000000e09097219 */ /* 0x000fe200000006ff */
[----:B------:R-:W-:-:S06]  /*0a70*/  IMAD.MOV.U32 R2, RZ, RZ, R22 ;  /* 0x000000ffff027224 */ /* 0x000fcc00078e0016 */
[----:B------:R-:W0:Y:S01]  /*0a80*/  LDC R20, c[0x0][0x610] ;  /* 0x00018400ff147b82 */ /* 0x000e220000000800 */
[----:B-1-3--:R-:W-:Y:S05]  /*0a90*/  @!P0 BRA `(.L_x_6) ;  /* 0x0000000000288947 */ /* 0x00afea0003800000 */
[----:B------:R-:W1:Y:S02]  /*0aa0*/  LDC R7, c[0x0][0x64c] ;  /* 0x00019300ff077b82 */ /* 0x000e640000000800 */
[----:B-1----:R-:W-:-:S05]  /*0ab0*/  IADD3 R7, P0, R22, R7, RZ ;  /* 0x0000000716077210 */ /* 0x002fca0007f1e0ff */
        /* <DEDUP_REMOVED lines=8> */
.L_x_6:
[----:B----4-:R-:W-:Y:S01]  /*0b40*/  SHF.R.U64 R2, R2, R16, R3 ;  /* 0x0000001002027219 */ /* 0x010fe20000001203 */
[----:B--2---:R-:W-:Y:S01]  /*0b50*/  VIADD R3, R17, 0xffffffff ;  /* 0xffffffff11037836 */ /* 0x004fe20000000000 */
[----:B------:R-:W-:Y:S01]  /*0b60*/  LOP3.LUT R10, R23, R10, RZ, 0xc0, !PT ;  /* 0x0000000a170a7212 */ /* 0x000fe200078ec0ff */
[----:B------:R-:W-:Y:S01]  /*0b70*/  IMAD.MOV R11, RZ, RZ, -R11 ;  /* 0x000000ffff0b7224 */ /* 0x000fe200078e0a0b */
[----:B------:R-:W-:Y:S01]  /*0b80*/  R2UR UR23, R24 ;  /* 0x00000000181772ca */ /* 0x000fe200000e0000 */
[----:B------:R-:W-:Y:S01]  /*0b90*/  IMAD.MOV R4, RZ, RZ, -R2 ;  /* 0x000000ffff047224 */ /* 0x000fe200078e0a02 */
[----:B------:R-:W-:Y:S01]  /*0ba0*/  LOP3.LUT R3, R12, R3, RZ, 0xc0, !PT ;  /* 0x000000030c037212 */ /* 0x000fe200078ec0ff */
[----:B------:R-:W-:Y:S02]  /*0bb0*/  @P3 IMAD R8, R13, R11, R0 ;  /* 0x0000000b0d083224 */ /* 0x000fe400078e0200 */
[----:B------:R-:W-:Y:S02]  /*0bc0*/  IMAD R9, R9, R2, R10 ;  /* 0x0000000209097224 */ /* 0x000fe400078e020a */
[----:B0-----:R-:W-:-:S02]  /*0bd0*/  IMAD R0, R4, R21, R22 ;  /* 0x0000001504007224 */ /* 0x001fc400078e0216 */
[----:B------:R-:W-:Y:S02]  /*0be0*/  IMAD R8, R9, R20, R8 ;  /* 0x0000001409087224 */ /* 0x000fe400078e0208 */
[----:B------:R-:W-:Y:S02]  /*0bf0*/  IMAD R3, R0, R17, R3 ;  /* 0x0000001100037224 */ /* 0x000fe400078e0203 */
[----:B------:R-:W-:-:S03]  /*0c00*/  IMAD.MOV.U32 R4, RZ, RZ, 0x1 ;  /* 0x00000001ff047424 */ /* 0x000fc600078e00ff */
[----:B------:R-:W-:Y:S02]  /*0c10*/  SEL R2, R3, R8, !P3 ;  /* 0x0000000803027207 */ /* 0x000fe40005800000 */
[----:B------:R-:W-:-:S03]  /*0c20*/  SEL R0, R8, R3, !P3 ;  /* 0x0000000308007207 */ /* 0x000fc60005800000 */
[----:B------:R0:W-:Y:S04]  /*0c30*/  STL [R1+0x7c], R2 ;  /* 0x00007c0201007387 */ /* 0x0001e80000100800 */
[----:B------:R0:W-:Y:S02]  /*0c40*/  STL [R1+0x80], R0 ;  /* 0x0000800001007387 */ /* 0x0001e40000100800 */
.L_x_4:
[----:B------:R-:W-:-:S08]  /*0c50*/  NOP ;  /* 0x0000000000007918 */ /* 0x000fd00000000000 */
[----:B------:R-:W1:Y:S02]  /*0c60*/  USETMAXREG.TRY_ALLOC.CTAPOOL UP0, 0xe8 ;  /* 0x000000e8000079c8 */ /* 0x000e640008000600 */
[----:B-1----:R-:W-:-:S13]  /*0c70*/  PLOP3.LUT P0, PT, PT, PT, UP0, 0x80, 0x0 ;  /* 0x000000000000781c */ /* 0x002fda0003f0f008 */
[----:B------:R-:W-:Y:S05]  /*0c80*/  @!P0 BRA `(.L_x_4) ;  /* 0xfffffffc00f08947 */ /* 0x000fea000383ffff */
[----:B------:R-:W-:Y:S01]  /*0c90*/  ULDC.64 UR4, c[0x0][0x598] ;  /* 0x0001660000047ab9 */ /* 0x000fe20000000a00 */
[----:B------:R-:W-:Y:S01]  /*0ca0*/  ULDC.64 UR16, c[0x0][0x208] ;  /* 0x0000820000107ab9 */ /* 0x000fe20000000a00 */
[----:B------:R-:W-:-:S04]  /*0cb0*/  ISETP.NE.U32.AND P0, PT, RZ, UR4, PT ;  /* 0x00000004ff007c0c */ /* 0x000fc8000bf05070 */
[----:B------:R-:W-:-:S13]  /*0cc0*/  ISETP.NE.AND.EX P0, PT, RZ, UR5, PT, P0 ;  /* 0x00000005ff007c0c */ /* 0x000fda000bf05300 */
[----:B------:R-:W-:Y:S05]  /*0cd0*/  @!P0 BRA `(.L_x_7) ;  /* 0x0000000000208947 */ /* 0x000fea0003800000 */
[----:B0-----:R-:W0:Y:S02]  /*0ce0*/  LDC.64 R2, c[0x0][0x598] ;  /* 0x00016600ff027b82 */ /* 0x001e240000000a00 */
[----:B0-----:R-:W2:Y:S02]  /*0cf0*/  LDG.E.64 R2, desc[UR16][R2.64] ;  /* 0x0000001002027981 */ /* 0x001ea4000c1e1b00 */
[----:B--2---:R-:W-:-:S04]  /*0d00*/  ISETP.NE.U32.AND P0, PT, R2, RZ, PT ;  /* 0x000000ff0200720c */ /* 0x004fc80003f05070 */
[----:B------:R-:W-:-:S13]  /*0d10*/  ISETP.NE.AND.EX P0, PT, R3, RZ, PT, P0 ;  /* 0x000000ff0300720c */ /* 0x000fda0003f05300 */
[----:B------:R-:W-:Y:S05]  /*0d20*/  @!P0 BRA `(.L_x_7) ;  /* 0x00000000000c8947 */ /* 0x000fea0003800000 */
[----:B------:R-:W2:Y:S02]  /*0d30*/  LD.E R2, desc[UR16][R2.64] ;  /* 0x0000001002027980 */ /* 0x000ea4000c101900 */
[----:B--2---:R-:W-:Y:S01]  /*0d40*/  R2UR UR21, R2 ;  /* 0x00000000021572ca */ /* 0x004fe200000e0000 */
[----:B------:R-:W-:-:S14]  /*0d50*/  BRA `(.L_x_8) ;  /* 0x0000000000247947 */ /* 0x000fdc0003800000 */
.L_x_7:
[----:B------:R-:W-:Y:S02]  /*0d60*/  ULDC.64 UR4, c[0x0][0x588] ;  /* 0x0001620000047ab9 */ /* 0x000fe40000000a00 */
[----:B------:R-:W-:-:S04]  /*0d70*/  ISETP.NE.U32.AND P0, PT, RZ, UR4, PT ;  /* 0x00000004ff007c0c */ /* 0x000fc8000bf05070 */
[----:B------:R-:W-:-:S13]  /*0d80*/  ISETP.NE.AND.EX P0, PT, RZ, UR5, PT, P0 ;  /* 0x00000005ff007c0c */ /* 0x000fda000bf05300 */
[----:B------:R-:W-:Y:S05]  /*0d90*/  @!P0 BRA `(.L_x_9) ;  /* 0x0000000000108947 */ /* 0x000fea0003800000 */
[----:B0-----:R-:W0:Y:S02]  /*0da0*/  LDC.64 R2, c[0x0][0x588] ;  /* 0x00016200ff027b82 */ /* 0x001e240000000a00 */
[----:B0-----:R-:W2:Y:S02]  /*0db0*/  LDG.E R2, desc[UR16][R2.64] ;  /* 0x0000001002027981 */ /* 0x001ea4000c1e1900 */
[----:B--2---:R-:W-:Y:S01]  /*0dc0*/  R2UR UR21, R2 ;  /* 0x00000000021572ca */ /* 0x004fe200000e0000 */
[----:B------:R-:W-:-:S14]  /*0dd0*/  BRA `(.L_x_8) ;  /* 0x0000000000047947 */ /* 0x000fdc0003800000 */
.L_x_9:
[----:B------:R-:W-:-:S05]  /*0de0*/  ULDC UR21, c[0x0][0x580] ;  /* 0x0001600000157ab9 */ /* 0x000fca0000000800 */
.L_x_8:
[----:B------:R-:W-:Y:S02]  /*0df0*/  ULDC.64 UR4, c[0x0][0x5a0] ;  /* 0x0001680000047ab9 */ /* 0x000fe40000000a00 */
        /* <DEDUP_REMOVED lines=11> */
.L_x_10:
        /* <DEDUP_REMOVED lines=8> */
.L_x_12:
[----:B------:R-:W-:-:S05]  /*0f30*/  ULDC UR22, c[0x0][0x584] ;  /* 0x0001610000167ab9 */ /* 0x000fca0000000800 */
.L_x_11:
[----:B------:R-:W-:-:S13]  /*0f40*/  LOP3.LUT P0, RZ, R4, 0xff, RZ, 0xc0, !PT ;  /* 0x000000ff04ff7812 */ /* 0x000fda000780c0ff */
[----:B------:R-:W-:Y:S05]  /*0f50*/  @!P0 EXIT ;  /* 0x000000000000894d */ /* 0x000fea0003800000 */
[----:B------:R-:W-:Y:S01]  /*0f60*/  ULDC UR4, c[0x0][0x28c] ;  /* 0x0000a30000047ab9 */ /* 0x000fe20000000800 */
[----:B------:R-:W-:Y:S02]  /*0f70*/  ULOP3.LUT UR24, UR13, 0x1, URZ, 0xfc, !UPT ;  /* 0x000000010d187892 */ /* 0x000fe4000f8efc3f */
[----:B------:R-:W-:-:S04]  /*0f80*/  UIADD3 UR4, UR4, 0x3f, URZ ;  /* 0x0000003f04047890 */ /* 0x000fc8000fffe03f */
[----:B------:R-:W-:-:S04]  /*0f90*/  USHF.R.S32.HI UR5, URZ, 0x1f, UR4 ;  /* 0x0000001f3f057899 */ /* 0x000fc80008011404 */
[----:B------:R-:W-:-:S03]  /*0fa0*/  ULEA.HI UR5, UR5, UR4, URZ, 0x6 ;  /* 0x0000000405057291 */ /* 0x000fc6000f8f303f */
[----:B------:R-:W-:Y:S01]  /*0fb0*/  UMOV UR4, URZ ;  /* 0x0000003f00047c82 */ /* 0x000fe20008000000 */
[----:B------:R-:W-:-:S03]  /*0fc0*/  USHF.R.S32.HI UR12, URZ, 0x6, UR5 ;  /* 0x000000063f0c7899 */ /* 0x000fc60008011405 */
[----:B------:R-:W-:-:S09]  /*0fd0*/  UMOV UR5, URZ ;  /* 0x0000003f00057c82 */ /* 0x000fd20008000000 */
.L_x_293:
[----:B0-----:R-:W0:Y:S01]  /*0fe0*/  S2R R0, SR_TID.X ;  /* 0x0000000000007919 */ /* 0x001e220000002100 */
[----:B-1----:R-:W1:Y:S01]  /*0ff0*/  S2UR UR11, SR_CgaCtaId ;  /* 0x00000000000b79c3 */ /* 0x002e620000008800 */
[----:B------:R-:W-:Y:S01]  /*1000*/  UMOV UR14, 0x400 ;  /* 0x00000400000e7882 */ /* 0x000fe20000000000 */
[----:B------:R-:W-:Y:S01]  /*1010*/  UMOV UR6, URZ ;  /* 0x0000003f00067c82 */ /* 0x000fe20008000000 */
[----:B------:R-:W-:Y:S01]  /*1020*/  STL [R1+0x70], RZ ;  /* 0x000070ff01007387 */ /* 0x000fe20000100800 */
[----:B------:R-:W-:Y:S01]  /*1030*/  UMOV UR7, URZ ;  /* 0x0000003f00077c82 */ /* 0x000fe20008000000 */
[----:B------:R-:W-:Y:S01]  /*1040*/  UMOV UR8, URZ ;  /* 0x0000003f00087c82 */ /* 0x000fe20008000000 */
[----:B------:R-:W-:Y:S01]  /*1050*/  UMOV UR18, UR5 ;  /* 0x0000000500127c82 */ /* 0x000fe20008000000 */
[----:B------:R-:W-:Y:S01]  /*1060*/  STL [R1+0x6c], RZ ;  /* 0x00006cff01007387 */ /* 0x000fe20000100800 */
[----:B--2---:R-:W2:Y:S01]  /*1070*/  LDC R2, c[0x0][0x28c] ;  /* 0x0000a300ff027b82 */ /* 0x004ea20000000800 */
[----:B------:R-:W-:-:S02]  /*1080*/  CS2R R4, SRZ ;  /* 0x0000000000047805 */ /* 0x000fc4000001ff00 */
[----:B------:R-:W-:Y:S01]  /*1090*/  CS2R R6, SRZ ;  /* 0x0000000000067805 */ /* 0x000fe2000001ff00 */
[----:B------:R-:W-:Y:S01]  /*10a0*/  STL [R1+0x68], RZ ;  /* 0x000068ff01007387 */ /* 0x000fe20000100800 */
[----:B------:R-:W-:Y:S02]  /*10b0*/  CS2R R8, SRZ ;  /* 0x0000000000087805 */ /* 0x000fe4000001ff00 */
[----:B------:R-:W-:Y:S02]  /*10c0*/  CS2R R10, SRZ ;  /* 0x00000000000a7805 */ /* 0x000fe4000001ff00 */
[----:B------:R-:W-:Y:S01]  /*10d0*/  CS2R R12, SRZ ;  /* 0x00000000000c7805 */ /* 0x000fe2000001ff00 */
[----:B------:R-:W-:Y:S01]  /*10e0*/  STL [R1+0x64], RZ ;  /* 0x000064ff01007387 */ /* 0x000fe20000100800 */
[----:B------:R-:W-:Y:S02]  /*10f0*/  CS2R R14, SRZ ;  /* 0x00000000000e7805 */ /* 0x000fe4000001ff00 */
[----:B------:R-:W-:-:S02]  /*1100*/  CS2R R16, SRZ ;  /* 0x0000000000107805 */ /* 0x000fc4000001ff00 */
[----:B------:R-:W-:Y:S01]  /*1110*/  CS2R R18, SRZ ;  /* 0x0000000000127805 */ /* 0x000fe2000001ff00 */
[----:B------:R-:W-:Y:S01]  /*1120*/  STL [R1+0x60], RZ ;  /* 0x000060ff01007387 */ /* 0x000fe20000100800 */
[----:B------:R-:W-:Y:S02]  /*1130*/  CS2R R20, SRZ ;  /* 0x0000000000147805 */ /* 0x000fe4000001ff00 */
[----:B------:R-:W-:Y:S02]  /*1140*/  CS2R R22, SRZ ;  /* 0x0000000000167805 */ /* 0x000fe4000001ff00 */
[----:B------:R-:W-:Y:S01]  /*1150*/  CS2R R152, SRZ ;  /* 0x0000000000987805 */ /* 0x000fe2000001ff00 */
[----:B------:R-:W-:Y:S01]  /*1160*/  STL [R1+0x5c], RZ ;  /* 0x00005cff01007387 */ /* 0x000fe20000100800 */
[----:B-1----:R-:W-:Y:S01]  /*1170*/  ULEA UR14, UR11, UR14, 0x18 ;  /* 0x0000000e0b0e7291 */ /* 0x002fe2000f8ec03f */
[----:B------:R-:W-:Y:S02]  /*1180*/  CS2R R154, SRZ ;  /* 0x00000000009a7805 */ /* 0x000fe4000001ff00 */
[----:B------:R-:W-:Y:S01]  /*1190*/  CS2R R156, SRZ ;  /* 0x00000000009c7805 */ /* 0x000fe2000001ff00 */
[----:B------:R-:W-:Y:S01]  /*11a0*/  STL [R1+0x58], RZ ;  /* 0x000058ff01007387 */ /* 0x000fe20000100800 */
[----:B------:R-:W-:-:S02]  /*11b0*/  CS2R R158, SRZ ;  /* 0x00000000009e7805 */ /* 0x000fc4000001ff00 */
[----:B------:R-:W-:Y:S02]  /*11c0*/  CS2R R160, SRZ ;  /* 0x0000000000a07805 */ /* 0x000fe4000001ff00 */
[----:B------:R-:W-:Y:S02]  /*11d0*/  CS2R R162, SRZ ;  /* 0x0000000000a27805 */ /* 0x000fe4000001ff00 */
[----:B0-----:R-:W-:Y:S01]  /*11e0*/  LOP3.LUT R0, R0, 0x80, RZ, 0xc0, !PT ;  /* 0x0000008000007812 */ /* 0x001fe200078ec0ff */
[----:B------:R-:W-:Y:S01]  /*11f0*/  STL [R1+0x54], RZ ;  /* 0x000054ff01007387 */ /* 0x000fe20000100800 */
[----:B--2---:R-:W-:Y:S02]  /*1200*/  ISETP.GE.AND P0, PT, R2, 0x1, PT ;  /* 0x000000010200780c */ /* 0x004fe40003f06270 */
[----:B------:R-:W-:Y:S02]  /*1210*/  CS2R R2, SRZ ;  /* 0x0000000000027805 */ /* 0x000fe4000001ff00 */
[----:B------:R-:W-:Y:S01]  /*1220*/  SHF.R.U32.HI R0, RZ, 0x7, R0 ;  /* 0x00000007ff007819 */ /* 0x000fe20000011600 */
[----:B------:R-:W-:Y:S01]  /*1230*/  STL [R1+0x50], RZ ;  /* 0x000050ff01007387 */ /* 0x000fe20000100800 */
[----:B------:R-:W-:-:S02]  /*1240*/  CS2R R164, SRZ ;  /* 0x0000000000a47805 */ /* 0x000fc4000001ff00 */
[----:B------:R-:W-:Y:S02]  /*1250*/  CS2R R166, SRZ ;  /* 0x0000000000a67805 */ /* 0x000fe4000001ff00 */
[----:B------:R-:W-:Y:S01]  /*1260*/  CS2R R168, SRZ ;  /* 0x0000000000a87805 */ /* 0x000fe2000001ff00 */
[----:B------:R-:W-:Y:S01]  /*1270*/  STL [R1+0x4c], RZ ;  /* 0x00004cff01007387 */ /* 0x000fe20000100800 */
[----:B------:R-:W-:Y:S02]  /*1280*/  CS2R R170, SRZ ;  /* 0x0000000000aa7805 */ /* 0x000fe4000001ff00 */
[----:B------:R-:W-:Y:S02]  /*1290*/  CS2R R172, SRZ ;  /* 0x0000000000ac7805 */ /* 0x000fe4000001ff00 */
[----:B------:R-:W-:Y:S01]  /*12a0*/  CS2R R174, SRZ ;  /* 0x0000000000ae7805 */ /* 0x000fe2000001ff00 */
[----:B------:R-:W0:Y:S01]  /*12b0*/  SHFL.IDX PT, R0, R0, RZ, 0x1f ;  /* 0x00001fff00007589 */ /* 0x000e2200000e0000 */
[----:B------:R-:W-:-:S02]  /*12c0*/  CS2R R176, SRZ ;  /* 0x0000000000b07805 */ /* 0x000fc4000001ff00 */
[----:B------:R-:W-:Y:S02]  /*12d0*/  CS2R R178, SRZ ;  /* 0x0000000000b27805 */ /* 0x000fe4000001ff00 */
[----:B------:R-:W-:Y:S01]  /*12e0*/  CS2R R180, SRZ ;  /* 0x0000000000b47805 */ /* 0x000fe2000001ff00 */
[----:B------:R1:W-:Y:S01]  /*12f0*/  STL [R1+0x48], RZ ;  /* 0x000048ff01007387 */ /* 0x0003e20000100800 */
[----:B------:R-:W-:Y:S02]  /*1300*/  CS2R R182, SRZ ;  /* 0x0000000000b67805 */ /* 0x000fe4000001ff00 */
[----:B------:R-:W-:Y:S02]  /*1310*/  CS2R R184, SRZ ;  /* 0x0000000000b87805 */ /* 0x000fe4000001ff00 */
[----:B------:R-:W-:Y:S01]  /*1320*/  CS2R R186, SRZ ;  /* 0x0000000000ba7805 */ /* 0x000fe2000001ff00 */
[----:B------:R1:W-:Y:S01]  /*1330*/  STL [R1+0x44], RZ ;  /* 0x000044ff01007387 */ /* 0x0003e20000100800 */
        /* <DEDUP_REMOVED lines=14> */
[----:B------:R-:W-:Y:S02]  /*1420*/  CS2R R210, SRZ ;  /* 0x0000000000d27805 */ /* 0x000fe4000001ff00 */
[----:B0-----:R-:W-:Y:S01]  /*1430*/  R2UR UR9, R0 ;  /* 0x00000000000972ca */ /* 0x001fe200000e0000 */
[----:B------:R1:W-:Y:S01]  /*1440*/  STL [R1+0x34], RZ ;  /* 0x000034ff01007387 */ /* 0x0003e20000100800 */
[----:B------:R-:W-:Y:S01]  /*1450*/  IMAD.MOV.U32 R0, RZ, RZ, RZ ;  /* 0x000000ffff007224 */ /* 0x000fe200078e00ff */
[----:B------:R-:W-:-:S02]  /*1460*/  CS2R R212, SRZ ;  /* 0x0000000000d47805 */ /* 0x000fc4000001ff00 */
[----:B------:R-:W-:Y:S01]  /*1470*/  CS2R R214, SRZ ;  /* 0x0000000000d67805 */ /* 0x000fe2000001ff00 */
[----:B------:R1:W-:Y:S01]  /*1480*/  STL [R1+0x30], RZ ;  /* 0x000030ff01007387 */ /* 0x0003e20000100800 */
[----:B------:R-:W-:Y:S02]  /*1490*/  CS2R R216, SRZ ;  /* 0x0000000000d87805 */ /* 0x000fe4000001ff00 */
[----:B------:R-:W-:Y:S02]  /*14a0*/  CS2R R218, SRZ ;  /* 0x0000000000da7805 */ /* 0x000fe4000001ff00 */
[----:B------:R-:W-:Y:S01]  /*14b0*/  CS2R R220, SRZ ;  /* 0x0000000000dc7805 */ /* 0x000fe2000001ff00 */
[----:B------:R1:W-:Y:S01]  /*14c0*/  STL [R1+0x2c], RZ ;  /* 0x00002cff01007387 */ /* 0x0003e20000100800 */
[----:B------:R-:W-:Y:S02]  /*14d0*/  CS2R R222, SRZ ;  /* 0x0000000000de7805 */ /* 0x000fe4000001ff00 */
[----:B------:R-:W-:-:S02]  /*14e0*/  CS2R R224, SRZ ;  /* 0x0000000000e07805 */ /* 0x000fc4000001ff00 */
[----:B------:R-:W-:Y:S01]  /*14f0*/  CS2R R226, SRZ ;  /* 0x0000000000e27805 */ /* 0x000fe2000001ff00 */
[----:B------:R1:W-:Y:S01]  /*1500*/  STL [R1+0x28], RZ ;  /* 0x000028ff01007387 */ /* 0x0003e20000100800 */
[----:B------:R-:W-:Y:S01]  /*1510*/  ULEA.HI UR10, UR9, UR9, URZ, 0x1 ;  /* 0x00000009090a7291 */ /* 0x000fe2000f8f083f */
[----:B------:R-:W-:Y:S01]  /*1520*/  IMAD.U32 R228, RZ, RZ, UR4 ;  /* 0x00000004ffe47e24 */ /* 0x000fe2000f8e00ff */
[----:B------:R-:W-:Y:S01]  /*1530*/  CS2R R24, SRZ ;  /* 0x0000000000187805 */ /* 0x000fe2000001ff00 */
[----:B------:R1:W-:Y:S01]  /*1540*/  STL [R1+0x24], RZ ;  /* 0x000024ff01007387 */ /* 0x0003e20000100800 */
[----:B------:R-:W-:Y:S01]  /*1550*/  ULOP3.LUT UR10, UR10, 0xffffe, URZ, 0xc0, !UPT ;  /* 0x000ffffe0a0a7892 */ /* 0x000fe2000f8ec03f */
[----:B------:R-:W-:Y:S02]  /*1560*/  CS2R R26, SRZ ;  /* 0x00000000001a7805 */ /* 0x000fe4000001ff00 */
[----:B------:R-:W-:Y:S01]  /*1570*/  CS2R R28, SRZ ;  /* 0x00000000001c7805 */ /* 0x000fe2000001ff00 */
[----:B------:R1:W-:Y:S01]  /*1580*/  STL [R1+0x20], RZ ;  /* 0x000020ff01007387 */ /* 0x0003e20000100800 */
[----:B------:R-:W-:Y:S01]  /*1590*/  UIADD3 UR10, UR9, -UR10, URZ ;  /* 0x8000000a090a7290 */ /* 0x000fe2000fffe03f */
[----:B---34-:R-:W-:-:S02]  /*15a0*/  CS2R R30, SRZ ;  /* 0x00000000001e7805 */ /* 0x018fc4000001ff00 */
[----:B------:R-:W-:Y:S01]  /*15b0*/  CS2R R32, SRZ ;  /* 0x0000000000207805 */ /* 0x000fe2000001ff00 */
[----:B------:R1:W-:Y:S01]  /*15c0*/  STL [R1+0x1c], RZ ;  /* 0x00001cff01007387 */ /* 0x0003e20000100800 */
[----:B------:R-:W-:Y:S01]  /*15d0*/  ULEA UR10, UR10, UR14, 0xc ;  /* 0x0000000e0a0a7291 */ /* 0x000fe2000f8e603f */
[----:B------:R-:W-:Y:S02]  /*15e0*/  CS2R R34, SRZ ;  /* 0x0000000000227805 */ /* 0x000fe4000001ff00 */
[----:B------:R-:W-:Y:S01]  /*15f0*/  CS2R R36, SRZ ;  /* 0x0000000000247805 */ /* 0x000fe2000001ff00 */
[----:B------:R1:W-:Y:S01]  /*1600*/  STL [R1+0x18], RZ ;  /* 0x000018ff01007387 */ /* 0x0003e20000100800 */
[----:B------:R-:W-:Y:S01]  /*1610*/  UIADD3 UR10, UR10, 0x100, URZ ;  /* 0x000001000a0a7890 */ /* 0x000fe2000fffe03f */
[----:B------:R-:W-:Y:S02]  /*1620*/  CS2R R38, SRZ ;  /* 0x0000000000267805 */ /* 0x000fe4000001ff00 */
[----:B------:R-:W-:Y:S01]  /*1630*/  CS2R R40, SRZ ;  /* 0x0000000000287805 */ /* 0x000fe2000001ff00 */
[----:B------:R1:W-:Y:S01]  /*1640*/  STL [R1+0x14], RZ ;  /* 0x000014ff01007387 */ /* 0x0003e20000100800 */
[----:B------:R-:W-:Y:S01]  /*1650*/  USHF.R.U32.HI UR10, URZ, 0x4, UR10 ;  /* 0x000000043f0a7899 */ /* 0x000fe2000801160a */
[----:B------:R-:W-:-:S02]  /*1660*/  CS2R R42, SRZ ;  /* 0x00000000002a7805 */ /* 0x000fc4000001ff00 */
[----:B------:R-:W-:Y:S01]  /*1670*/  CS2R R44, SRZ ;  /* 0x00000000002c7805 */ /* 0x000fe2000001ff00 */
[----:B------:R1:W-:Y:S01]  /*1680*/  STL [R1+0x10], RZ ;  /* 0x000010ff01007387 */ /* 0x0003e20000100800 */
[----:B------:R-:W-:Y:S01]  /*1690*/  ULOP3.LUT UR15, UR10, 0x3fff, URZ, 0xc0, !UPT ;  /* 0x00003fff0a0f7892 */ /* 0x000fe2000f8ec03f */
        /* <DEDUP_REMOVED lines=14> */
[----:B------:R1:W-:Y:S01]  /*1780*/  STL [R1], RZ ;  /* 0x000000ff01007387 */ /* 0x0003e20000100800 */
[----:B------:R-:W-:-:S02]  /*1790*/  CS2R R68, SRZ ;  /* 0x0000000000447805 */ /* 0x000fc4000001ff00 */
[----:B------:R-:W-:Y:S02]  /*17a0*/  CS2R R70, SRZ ;  /* 0x0000000000467805 */ /* 0x000fe4000001ff00 */
[----:B------:R-:W-:Y:S02]  /*17b0*/  CS2R R72, SRZ ;  /* 0x0000000000487805 */ /* 0x000fe4000001ff00 */
[----:B------:R-:W-:Y:S02]  /*17c0*/  CS2R R74, SRZ ;  /* 0x00000000004a7805 */ /* 0x000fe4000001ff00 */
[----:B------:R-:W-:Y:S02]  /*17d0*/  CS2R R76, SRZ ;  /* 0x00000000004c7805 */ /* 0x000fe4000001ff00 */
[----:B------:R-:W-:Y:S02]  /*17e0*/  CS2R R78, SRZ ;  /* 0x00000000004e7805 */ /* 0x000fe4000001ff00 */
        /* <DEDUP_REMOVED lines=35> */
[----:B------:R-:W-:Y:S01]  /*1a20*/  CS2R R150, SRZ ;  /* 0x0000000000967805 */ /* 0x000fe2000001ff00 */
[----:B-1----:R-:W-:Y:S06]  /*1a30*/  @!P0 BRA `(.L_x_13) ;  /* 0x0000001000688947 */ /* 0x002fec0003800000 */
[----:B------:R-:W-:-:S06]  /*1a40*/  UISETP.NE.AND UP0, UPT, UR24, 0x3, UPT ;  /* 0x000000031800788c */ /* 0x000fcc000bf05270 */
[----:B------:R-:W-:-:S13]  /*1a50*/  PLOP3.LUT P1, PT, PT, PT, UP0, 0x80, 0x0 ;  /* 0x000000000000781c */ /* 0x000fda0003f2f008 */
[----:B------:R-:W-:Y:S05]  /*1a60*/  @!P1 BRA `(.L_x_14) ;  /* 0x0000000000049947 */ /* 0x000fea0003800000 */
[----:B------:R-:W-:Y:S01]  /*1a70*/  BPT.TRAP 0x1 ;  /* 0x000000040000795c */ /* 0x000fe20000300000 */
.L_x_14:
[----:B------:R-:W-:Y:S01]  /*1a80*/  ULEA UR6, UR5, UR14, 0x3 ;  /* 0x0000000e05067291 */ /* 0x000fe2000f8e183f */
[----:B------:R-:W-:-:S05]  /*1a90*/  IMAD.U32 R0, RZ, RZ, UR4 ;  /* 0x00000004ff007e24 */ /* 0x000fca000f8e00ff */
[----:B------:R-:W-:-:S04]  /*1aa0*/  SHF.L.U32 R0, R0, 0x1f, RZ ;  /* 0x0000001f00007819 */ /* 0x000fc800000006ff */
[----:B------:R0:W1:Y:S01]  /*1ab0*/  SYNCS.PHASECHK.TRANS64.TRYWAIT P0, [UR6], R0 ;  /* 0x00000000ff0075a7 */ /* 0x0000620008000146 */
[----:B------:R-:W-:Y:S05]  /*1ac0*/  @!P1 BRA `(.L_x_15) ;  /* 0x0000000000049947 */ /* 0x000fea0003800000 */
[----:B------:R-:W-:Y:S01]  /*1ad0*/  BPT.TRAP 0x1 ;  /* 0x000000040000795c */ /* 0x000fe20000300000 */
.L_x_15:
[----:B-1----:R-:W-:Y:S05]  /*1ae0*/  @P0 BRA `(.L_x_16) ;  /* 0x0000000000080947 */ /* 0x002fea0003800000 */
[----:B------:R-:W1:Y:S02]  /*1af0*/  SYNCS.PHASECHK.TRANS64.TRYWAIT P0, [UR6], R0 ;  /* 0x00000000ff0075a7 */ /* 0x000e640008000146 */
[----:B-1----:R-:W-:Y:S05]  /*1b00*/  @!P0 BRA `(.L_x_17) ;  /* 0x000000e000b08947 */ /* 0x002fea0003800000 */
.L_x_16:
[----:B------:R-:W-:Y:S01]  /*1b10*/  UIADD3 UR6, UR14, 0x4100, URZ ;  /* 0x000041000e067890 */ /* 0x000fe2000fffe03f */
[----:B------:R-:W-:Y:S01]  /*1b20*/  WARPGROUP.ARRIVE ;  /* 0x00000000000079c5 */ /* 0x000fe20000000000 */
[----:B------:R-:W-:Y:S01]  /*1b30*/  ULOP3.LUT UR8, UR15, 0x10000, URZ, 0xfc, !UPT ;  /* 0x000100000f087892 */ /* 0x000fe2000f8efc3f */
[----:B------:R2:W-:Y:S01]  /*1b40*/  STL [R1+0x70], RZ ;  /* 0x000070ff01007387 */ /* 0x0005e20000100800 */
[----:B------:R-:W-:Y:S01]  /*1b50*/  USHF.R.U32.HI UR6, URZ, 0x4, UR6 ;  /* 0x000000043f067899 */ /* 0x000fe20008011606 */
[----:B01----:R-:W-:Y:S01]  /*1b60*/  IMAD.MOV.U32 R0, RZ, RZ, RZ ;  /* 0x000000ffff007224 */ /* 0x003fe200078e00ff */
[----:B------:R-:W-:Y:S01]  /*1b70*/  ULEA UR8, UR5, UR8, 0x9 ;  /* 0x0000000805087291 */ /* 0x000fe2000f8e483f */
[----:B------:R2:W-:Y:S01]  /*1b80*/  STL [R1+0x6c], RZ ;  /* 0x00006cff01007387 */ /* 0x0005e20000100800 */
[----:B------:R-:W-:Y:S01]  /*1b90*/  ULOP3.LUT UR6, UR6, 0x3fff, URZ, 0xc0, !UPT ;  /* 0x00003fff06067892 */ /* 0x000fe2000f8ec03f */
[----:B------:R-:W-:Y:S01]  /*1ba0*/  CS2R R2, SRZ ;  /* 0x0000000000027805 */ /* 0x000fe2000001ff00 */
[----:B------:R-:W-:Y:S01]  /*1bb0*/  UMOV UR9, 0x80000020 ;  /* 0x8000002000097882 */ /* 0x000fe20000000000 */
[----:B------:R-:W-:Y:S01]  /*1bc0*/  UMOV UR11, 0x80000020 ;  /* 0x80000020000b7882 */ /* 0x000fe20000000000 */
[----:B------:R-:W-:Y:S01]  /*1bd0*/  ULOP3.LUT UR6, UR6, 0x10000, URZ, 0xfc, !UPT ;  /* 0x0001000006067892 */ /* 0x000fe2000f8efc3f */
[----:B------:R2:W-:Y:S01]  /*1be0*/  STL [R1+0x68], RZ ;  /* 0x000068ff01007387 */ /* 0x0005e20000100800 */
[----:B------:R-:W-:Y:S01]  /*1bf0*/  ULDC UR7, c[0x0][0x50c] ;  /* 0x0001430000077ab9 */ /* 0x000fe20000000800 */
[----:B------:R-:W-:Y:S01]  /*1c00*/  CS2R R4, SRZ ;  /* 0x0000000000047805 */ /* 0x000fe2000001ff00 */
[----:B------:R-:W-:Y:S01]  /*1c10*/  ULEA UR10, UR5, UR6, 0xa ;  /* 0x00000006050a7291 */ /* 0x000fe2000f8e503f */
[----:B------:R2:W-:Y:S01]  /*1c20*/  STL [R1+0x64], RZ ;  /* 0x000064ff01007387 */ /* 0x0005e20000100800 */
[----:B------:R-:W-:Y:S01]  /*1c30*/  UISETP.NE.AND UP0, UPT, UR7, 0x2, UPT ;  /* 0x000000020700788c */ /* 0x000fe2000bf05270 */
[----:B------:R-:W-:Y:S01]  /*1c40*/  CS2R R6, SRZ ;  /* 0x0000000000067805 */ /* 0x000fe2000001ff00 */
[----:B------:R-:W-:Y:S01]  /*1c50*/  UMOV UR6, 0x2 ;  /* 0x0000000200067882 */ /* 0x000fe20000000000 */
[----:B------:R2:W-:Y:S01]  /*1c60*/  STL [R1+0x60], RZ ;  /* 0x000060ff01007387 */ /* 0x0005e20000100800 */
[----:B------:R-:W-:Y:S01]  /*1c70*/  USEL UR7, URZ, 0x1, UP0 ;  /* 0x000000013f077887 */ /* 0x000fe20008000000 */
[----:B------:R-:W-:-:S02]  /*1c80*/  CS2R R8, SRZ ;  /* 0x0000000000087805 */ /* 0x000fc4000001ff00 */
[----:B------:R-:W-:Y:S01]  /*1c90*/  CS2R R10, SRZ ;  /* 0x00000000000a7805 */ /* 0x000fe2000001ff00 */
[----:B------:R-:W-:Y:S01]  /*1ca0*/  QGMMA.64x256x32.F32.E5M2.E5M2 R24, gdesc[UR8], RZ, !UPT ;  /* 0x03e00000081879f3 */ /* 0x000fe2000c7038ff */
[----:B------:R2:W-:Y:S01]  /*1cb0*/  STL [R1+0x5c], RZ ;  /* 0x00005cff01007387 */ /* 0x0005e20000100800 */
[----:B------:R-:W-:Y:S01]  /*1cc0*/  UIADD3 UR8, UR8, 0x2, URZ ;  /* 0x0000000208087890 */ /* 0x000fe2000fffe03f */
[----:B------:R-:W-:Y:S01]  /*1cd0*/  ISETP.NE.AND P0, PT, RZ, UR7, PT ;  /* 0x00000007ff007c0c */ /* 0x000fe2000bf05270 */
[----:B------:R-:W-:Y:S01]  /*1ce0*/  UIADD3 UR10, UR10, 0x2, URZ ;  /* 0x000000020a0a7890 */ /* 0x000fe2000fffe03f */
[----:B------:R2:W-:Y:S01]  /*1cf0*/  STL [R1+0x58], RZ ;  /* 0x000058ff01007387 */ /* 0x0005e20000100800 */
[----:B------:R-:W-:Y:S01]  /*1d00*/  UMOV UR9, 0x80000020 ;  /* 0x8000002000097882 */ /* 0x000fe20000000000 */
[----:B------:R-:W-:Y:S01]  /*1d10*/  UMOV UR11, 0x80000020 ;  /* 0x80000020000b7882 */ /* 0x000fe20000000000 */
        /* <DEDUP_REMOVED lines=58> */
[----:B------:R-:W-:-:S03]  /*20c0*/  CS2R R226, SRZ ;  /* 0x0000000000e27805 */ /* 0x000fc6000001ff00 */
[----:B------:R2:W-:Y:S04]  /*20d0*/  STL [R1+0x18], RZ ;  /* 0x000018ff01007387 */ /* 0x0005e80000100800 */
[----:B------:R2:W-:Y:S04]  /*20e0*/  STL [R1+0x14], RZ ;  /* 0x000014ff01007387 */ /* 0x0005e80000100800 */
[----:B------:R2:W-:Y:S04]  /*20f0*/  STL [R1+0x10], RZ ;  /* 0x000010ff01007387 */ /* 0x0005e80000100800 */
[----:B------:R2:W-:Y:S04]  /*2100*/  STL [R1+0xc], RZ ;  /* 0x00000cff01007387 */ /* 0x0005e80000100800 */
[----:B------:R2:W-:Y:S04]  /*2110*/  STL [R1+0x8], RZ ;  /* 0x000008ff01007387 */ /* 0x0005e80000100800 */
[----:B------:R2:W-:Y:S04]  /*2120*/  STL [R1+0x4], RZ ;  /* 0x000004ff01007387 */ /* 0x0005e80000100800 */
[----:B------:R2:W-:Y:S01]  /*2130*/  STL [R1], RZ ;  /* 0x000000ff01007387 */ /* 0x0005e20000100800 */
[----:B------:R-:W-:Y:S01]  /*2140*/  QGMMA.64x256x32.F32.E5M2.E5M2 R24, gdesc[UR8], R24, gsb0 ;  /* 0x03e00000081879f3 */ /* 0x000fe20008003818 */
[----:B------:R-:W-:Y:S05]  /*2150*/  @!P0 BRA `(.L_x_18) ;  /* 0x0000000800848947 */ /* 0x000fea0003800000 */
[----:B------:R-:W-:Y:S02]  /*2160*/  WARPGROUP.DEPBAR.LE gsb0, 0x0 ;  /* 0x00008000000079c5 */ /* 0x000fe40000010000 */
[----:B------:R-:W-:-:S01]  /*2170*/  FADD R227, RZ, R24 ;  /* 0x00000018ffe37221 */ /* 0x000fc20000000000 */
[----:B------:R-:W-:Y:S01]  /*2180*/  FADD R226, RZ, R25 ;  /* 0x00000019ffe27221 */ /* 0x000fe20000000000 */
[----:B------:R-:W-:-:S01]  /*2190*/  FADD R225, RZ, R26 ;  /* 0x0000001affe17221 */ /* 0x000fc20000000000 */
[----:B------:R-:W-:Y:S01]  /*21a0*/  FADD R224, RZ, R27 ;  /* 0x0000001bffe07221 */ /* 0x000fe20000000000 */
[----:B------:R-:W-:-:S01]  /*21b0*/  FADD R223, RZ, R28 ;  /* 0x0000001cffdf7221 */ /* 0x000fc20000000000 */
[----:B------:R0:W-:Y:S01]  /*21c0*/  STL [R1+0x84], R227 ;  /* 0x000084e301007387 */ /* 0x0001e20000100800 */
[----:B------:R-:W-:-:S01]  /*21d0*/  FADD R222, RZ, R29 ;  /* 0x0000001dffde7221 */ /* 0x000fc20000000000 */
[----:B------:R-:W-:Y:S01]  /*21e0*/  FADD R221, RZ, R30 ;  /* 0x0000001effdd7221 */ /* 0x000fe20000000000 */
[----:B------:R-:W-:-:S01]  /*21f0*/  FADD R220, RZ, R31 ;  /* 0x0000001fffdc7221 */ /* 0x000fc20000000000 */
[----:B------:R-:W-:Y:S01]  /*2200*/  FADD R219, RZ, R32 ;  /* 0x00000020ffdb7221 */ /* 0x000fe20000000000 */
[----:B------:R-:W-:-:S01]  /*2210*/  FADD R218, RZ, R33 ;  /* 0x00000021ffda7221 */ /* 0x000fc20000000000 */
[----:B------:R-:W-:Y:S01]  /*2220*/  FADD R217, RZ, R34 ;  /* 0x00000022ffd97221 */ /* 0x000fe20000000000 */
[----:B------:R-:W-:-:S01]  /*2230*/  FADD R216, RZ, R35 ;  /* 0x00000023ffd87221 */ /* 0x000fc20000000000 */
[----:B------:R-:W-:Y:S01]  /*2240*/  FADD R215, RZ, R36 ;  /* 0x00000024ffd77221 */ /* 0x000fe20000000000 */
[----:B------:R-:W-:-:S01]  /*2250*/  FADD R214, RZ, R37 ;  /* 0x00000025ffd67221 */ /* 0x000fc20000000000 */
[----:B0-----:R-:W-:Y:S01]  /*2260*/  FADD R227, RZ, R123 ;  /* 0x0000007bffe37221 */ /* 0x001fe20000000000 */
[----:B------:R-:W-:-:S01]  /*2270*/  FADD R213, RZ, R38 ;  /* 0x00000026ffd57221 */ /* 0x000fc20000000000 */
[----:B------:R-:W-:Y:S01]  /*2280*/  FADD R212, RZ, R39 ;  /* 0x00000027ffd47221 */ /* 0x000fe20000000000 */
[----:B------:R-:W-:-:S01]  /*2290*/  FADD R211, RZ, R40 ;  /* 0x00000028ffd37221 */ /* 0x000fc20000000000 */
[----:B------:R-:W-:Y:S01]  /*22a0*/  FADD R210, RZ, R41 ;  /* 0x00000029ffd27221 */ /* 0x000fe20000000000 */
[----:B------:R0:W-:Y:S01]  /*22b0*/  STL [R1], R227 ;  /* 0x000000e301007387 */ /* 0x0001e20000100800 */
        /* <DEDUP_REMOVED lines=93> */
[----:B0-----:R-:W-:-:S05]  /*2890*/  FADD R227, RZ, R130 ;  /* 0x00000082ffe37221 */ /* 0x001fca0000000000 */
[----:B------:R0:W-:Y:S02]  /*28a0*/  STL [R1+0x1c], R227 ;  /* 0x00001ce301007387 */ /* 0x0001e40000100800 */
        /* <DEDUP_REMOVED lines=41> */
[----:B------:R0:W-:Y:S04]  /*2b40*/  STL [R1+0x70], R227 ;  /* 0x000070e301007387 */ /* 0x0001e80000100800 */
[----:B0-----:R0:W5:Y:S01]  /*2b50*/  LDL.LU R227, [R1+0x84] ;  /* 0x0000840001e37983 */ /* 0x0011620000300800 */
[----:B------:R-:W-:-:S05]  /*2b60*/  UMOV UR6, URZ ;  /* 0x0000003f00067c82 */ /* 0x000fca0008000000 */
.L_x_18:
[----:B------:R-:W-:-:S04]  /*2b70*/  UIADD3 UR18, UR5, 0x1, URZ ;  /* 0x0000000105127890 */ /* 0x000fc8000fffe03f */
[----:B------:R-:W-:-:S04]  /*2b80*/  UISETP.NE.AND UP0, UPT, UR18, 0x2, UPT ;  /* 0x000000021200788c */ /* 0x000fc8000bf05270 */
[----:B------:R-:W-:Y:S02]  /*2b90*/  USEL UR8, URZ, 0x1, UP0 ;  /* 0x000000013f087887 */ /* 0x000fe40008000000 */
[----:B------:R-:W-:Y:S02]  /*2ba0*/  USEL UR18, UR18, URZ, UP0 ;  /* 0x0000003f12127287 */ /* 0x000fe40008000000 */
[----:B------:R-:W-:-:S06]  /*2bb0*/  ULOP3.LUT UR8, UR4, UR8, URZ, 0x3c, !UPT ;  /* 0x0000000804087292 */ /* 0x000fcc000f8e3c3f */
[----:B------:R-:W-:Y:S01]  /*2bc0*/  IMAD.U32 R228, RZ, RZ, UR8 ;  /* 0x00000008ffe47e24 */ /* 0x000fe2000f8e00ff */
[----:B------:R-:W-:-:S06]  /*2bd0*/  UMOV UR8, 0x1 ;  /* 0x0000000100087882 */ /* 0x000fcc0000000000 */
.L_x_13:
[----:B------:R-:W-:-:S04]  /*2be0*/  UISETP.LT.AND UP0, UPT, UR12, 0x1, UPT ;  /* 0x000000010c00788c */ /* 0x000fc8000bf01270 */
[----:B------:R-:W-:-:S04]  /*2bf0*/  USEL UR9, UR12, 0x1, UP0 ;  /* 0x000000010c097887 */ /* 0x000fc80008000000 */
[----:B------:R-:W-:-:S04]  /*2c00*/  UIADD3 UR9, UR12, -UR9, URZ ;  /* 0x800000090c097290 */ /* 0x000fc8000fffe03f */
[----:B------:R-:W-:-:S06]  /*2c10*/  UISETP.GE.AND UP0, UPT, UR9, 0x1, UPT ;  /* 0x000000010900788c */ /* 0x000fcc000bf06270 */
[----:B------:R-:W-:-:S13]  /*2c20*/  PLOP3.LUT P0, PT, PT, PT, UP0, 0x80, 0x0 ;  /* 0x000000000000781c */ /* 0x000fda0003f0f008 */
[----:B------:R-:W-:Y:S05]  /*2c30*/  @!P0 BRA `(.L_x_19) ;  /* 0x0000001000808947 */ /* 0x000fea0003800000 */
[----:B------:R-:W-:Y:S01]  /*2c40*/  UMOV UR19, UR9 ;  /* 0x0000000900137c82 */ /* 0x000fe20008000000 */
[----:B------:R-:W-:Y:S01]  /*2c50*/  UMOV UR20, UR5 ;  /* 0x0000000500147c82 */ /* 0x000fe20008000000 */
[----:B------:R-:W-:-:S05]  /*2c60*/  ULDC UR25, c[0x0][0x50c] ;  /* 0x0001430000197ab9 */ /* 0x000fca0000000800 */
.L_x_27:
[----:B------:R-:W-:-:S06]  /*2c70*/  UISETP.NE.AND UP0, UPT, UR24, 0x3, UPT ;  /* 0x000000031800788c */ /* 0x000fcc000bf05270 */
[----:B------:R-:W-:-:S13]  /*2c80*/  PLOP3.LUT P1, PT, PT, PT, UP0, 0x80, 0x0 ;  /* 0x000000000000781c */ /* 0x000fda0003f2f008 */
[----:B-1---5:R-:W-:Y:S05]  /*2c90*/  @!P1 BRA `(.L_x_20) ;  /* 0x0000000000049947 */ /* 0x022fea0003800000 */
[----:B------:R-:W-:Y:S01]  /*2ca0*/  BPT.TRAP 0x1 ;  /* 0x000000040000795c */ /* 0x000fe20000300000 */
.L_x_20:
[----:B------:R-:W1:Y:S01]  /*2cb0*/  S2UR UR9, SR_CgaCtaId ;  /* 0x00000000000979c3 */ /* 0x000e620000008800 */
[----:B------:R-:W-:Y:S01]  /*2cc0*/  UMOV UR14, 0x400 ;  /* 0x00000400000e7882 */ /* 0x000fe20000000000 */
[----:B------:R-:W-:Y:S01]  /*2cd0*/  SHF.L.U32 R229, R228, 0x1f, RZ ;  /* 0x0000001fe4e57819 */ /* 0x000fe200000006ff */
[----:B-1----:R-:W-:-:S04]  /*2ce0*/  ULEA UR14, UR9, UR14, 0x18 ;  /* 0x0000000e090e7291 */ /* 0x002fc8000f8ec03f */
[----:B------:R-:W-:-:S09]  /*2cf0*/  ULEA UR9, UR18, UR14, 0x3 ;  /* 0x0000000e12097291 */ /* 0x000fd2000f8e183f */
[----:B------:R1:W3:Y:S01]  /*2d00*/  SYNCS.PHASECHK.TRANS64.TRYWAIT P0, [UR9], R229 ;  /* 0x000000e5ff0075a7 */ /* 0x0002e20008000149 */
[----:B------:R-:W-:Y:S05]  /*2d10*/  @!P1 BRA `(.L_x_21) ;  /* 0x0000000000049947 */ /* 0x000fea0003800000 */
[----:B------:R-:W-:Y:S01]  /*2d20*/  BPT.TRAP 0x1 ;  /* 0x000000040000795c */ /* 0x000fe20000300000 */
.L_x_21:
[----:B---3--:R-:W-:Y:S05]  /*2d30*/  @P0 BRA `(.L_x_22) ;  /* 0x0000000000080947 */ /* 0x008fea0003800000 */
[----:B------:R-:W3:Y:S02]  /*2d40*/  SYNCS.PHASECHK.TRANS64.TRYWAIT P0, [UR9], R229 ;  /* 0x000000e5ff0075a7 */ /* 0x000ee40008000149 */
[----:B---3--:R-:W-:Y:S05]  /*2d50*/  @!P0 BRA `(.L_x_23) ;  /* 0x000000d000348947 */ /* 0x008fea0003800000 */
.L_x_22:
[----:B------:R-:W-:Y:S01]  /*2d60*/  UIADD3 UR9, UR14, 0x4100, URZ ;  /* 0x000041000e097890 */ /* 0x000fe2000fffe03f */
[----:B------:R-:W-:Y:S01]  /*2d70*/  WARPGROUP.ARRIVE ;  /* 0x00000000000079c5 */ /* 0x000fe20000000000 */
[----:B------:R-:W-:Y:S02]  /*2d80*/  UISETP.NE.AND UP0, UPT, UR7, URZ, UPT ;  /* 0x0000003f0700728c */ /* 0x000fe4000bf05270 */
[----:B------:R-:W-:Y:S02]  /*2d90*/  USHF.R.U32.HI UR9, URZ, 0x4, UR9 ;  /* 0x000000043f097899 */ /* 0x000fe40008011609 */
[----:B------:R-:W-:Y:S02]  /*2da0*/  USEL UR8, UR8, URZ, !UP0 ;  /* 0x0000003f08087287 */ /* 0x000fe4000c000000 */
[----:B------:R-:W-:Y:S02]  /*2db0*/  ULOP3.LUT UR9, UR9, 0x3fff, URZ, 0xc0, !UPT ;  /* 0x00003fff09097892 */ /* 0x000fe4000f8ec03f */
[----:B------:R-:W-:-:S02]  /*2dc0*/  ULOP3.LUT UR7, UR15, 0x10000, URZ, 0xfc, !UPT ;  /* 0x000100000f077892 */ /* 0x000fc4000f8efc3f */
[----:B------:R-:W-:Y:S02]  /*2dd0*/  ULOP3.LUT UR9, UR9, 0x10000, URZ, 0xfc, !UPT ;  /* 0x0001000009097892 */ /* 0x000fe4000f8efc3f */
[----:B------:R-:W-:Y:S02]  /*2de0*/  UISETP.NE.U32.AND UP0, UPT, UR8, URZ, UPT ;  /* 0x0000003f0800728c */ /* 0x000fe4000bf05070 */
[----:B------:R-:W-:Y:S02]  /*2df0*/  ULEA UR8, UR18, UR7, 0x9 ;  /* 0x0000000712087291 */ /* 0x000fe4000f8e483f */
[----:B------:R-:W-:Y:S01]  /*2e00*/  ULEA UR10, UR18, UR9, 0xa ;  /* 0x00000009120a7291 */ /* 0x000fe2000f8e503f */
[----:B------:R-:W-:Y:S02]  /*2e10*/  UMOV UR11, 0x80000020 ;  /* 0x80000020000b7882 */ /* 0x000fe40000000000 */
[----:B------:R-:W-:Y:S01]  /*2e20*/  UMOV UR9, 0x80000020 ;  /* 0x8000002000097882 */ /* 0x000fe20000000000 */
[----:B------:R-:W-:-:S05]  /*2e30*/  UIADD3 UR6, UR6, 0x2, URZ ;  /* 0x0000000206067890 */ /* 0x000fca000fffe03f */
[----:B------:R-:W-:Y:S01]  /*2e40*/  QGMMA.64x256x32.F32.E5M2.E5M2 R24, gdesc[UR8], R24, UP0 ;  /* 0x03e00000081879f3 */ /* 0x000fe2000bf03818 */
[----:B------:R-:W-:Y:S02]  /*2e50*/  UIADD3 UR8, UR8, 0x2, URZ ;  /* 0x0000000208087890 */ /* 0x000fe4000fffe03f */
[----:B------:R-:W-:Y:S01]  /*2e60*/  UIADD3 UR10, UR10, 0x2, URZ ;  /* 0x000000020a0a7890 */ /* 0x000fe2000fffe03f */
[----:B------:R-:W-:Y:S01]  /*2e70*/  UMOV UR9, 0x80000020 ;  /* 0x8000002000097882 */ /* 0x000fe20000000000 */
[----:B------:R-:W-:Y:S01]  /*2e80*/  UMOV UR11, 0x80000020 ;  /* 0x80000020000b7882 */ /* 0x000fe20000000000 */
[----:B------:R-:W-:-:S04]  /*2e90*/  UISETP.NE.AND UP0, UPT, UR6, UR25, UPT ;  /* 0x000000190600728c */ /* 0x000fc8000bf05270 */
[----:B------:R-:W-:-:S06]  /*2ea0*/  USEL UR7, URZ, 0x1, UP0 ;  /* 0x000000013f077887 */ /* 0x000fcc0008000000 */
[----:B------:R-:W-:-:S12]  /*2eb0*/  ISETP.NE.AND P0, PT, RZ, UR7, PT ;  /* 0x00000007ff007c0c */ /* 0x000fd8000bf05270 */
[----:B------:R-:W-:Y:S03]  /*2ec0*/  QGMMA.64x256x32.F32.E5M2.E5M2 R24, gdesc[UR8], R24, gsb0 ;  /* 0x03e00000081879f3 */ /* 0x000fe60008003818 */
[----:B------:R-:W-:Y:S02]  /*2ed0*/  WARPGROUP.DEPBAR.LE gsb0, 0x1 ;  /* 0x00008000000079c5 */ /* 0x000fe40000010100 */
[----:B------:R-:W-:Y:S05]  /*2ee0*/  @!P0 BRA `(.L_x_24) ;  /* 0x0000000c00788947 */ /* 0x000fea0003800000 */
[----:B------:R-:W-:Y:S02]  /*2ef0*/  WARPGROUP.DEPBAR.LE gsb0, 0x0 ;  /* 0x00008000000079c5 */ /* 0x000fe40000010000 */
[----:B-----5:R-:W-:-:S01]  /*2f00*/  FADD R227, R24, R227 ;  /* 0x000000e318e37221 */ /* 0x020fc20000000000 */
[----:B------:R-:W-:Y:S01]  /*2f10*/  FADD R226, R25, R226 ;  /* 0x000000e219e27221 */ /* 0x000fe20000000000 */
[----:B------:R-:W-:-:S01]  /*2f20*/  FADD R225, R26, R225 ;  /* 0x000000e11ae17221 */ /* 0x000fc20000000000 */
[----:B------:R-:W-:Y:S02]  /*2f30*/  FADD R224, R27, R224 ;  /* 0x000000e01be07221 */ /* 0x000fe40000000000 */
[----:B------:R3:W-:Y:S01]  /*2f40*/  STL [R1+0x84], R227 ;  /* 0x000084e301007387 */ /* 0x0007e20000100800 */
[----:B------:R-:W-:-:S01]  /*2f50*/  FADD R223, R28, R223 ;  /* 0x000000df1cdf7221 */ /* 0x000fc20000000000 */
[----:B------:R-:W-:Y:S01]  /*2f60*/  FADD R222, R29, R222 ;  /* 0x000000de1dde7221 */ /* 0x000fe20000000000 */
[----:B------:R-:W-:-:S01]  /*2f70*/  FADD R221, R30, R221 ;  /* 0x000000dd1edd7221 */ /* 0x000fc20000000000 */
[----:B---3--:R-:W3:Y:S04]  /*2f80*/  LDL.LU R227, [R1+0x2c] ;  /* 0x00002c0001e37983 */ /* 0x008ee80000300800 */
[----:B------:R4:W-:Y:S01]  /*2f90*/  STL [R1+0x88], R226 ;  /* 0x000088e201007387 */ /* 0x0009e20000100800 */
[----:B------:R-:W-:-:S01]  /*2fa0*/  FADD R220, R31, R220 ;  /* 0x000000dc1fdc7221 */ /* 0x000fc20000000000 */
[----:B------:R-:W-:-:S02]  /*2fb0*/  FADD R219, R32, R219 ;  /* 0x000000db20db7221 */ /* 0x000fc40000000000 */
[----:B----4-:R-:W4:Y:S04]  /*2fc0*/  LDL.LU R226, [R1+0x28] ;  /* 0x0000280001e27983 */ /* 0x010f280000300800 */
[----:B------:R0:W-:Y:S01]  /*2fd0*/  STL [R1+0x8c], R225 ;  /* 0x00008ce101007387 */ /* 0x0001e20000100800 */
[----:B------:R-:W-:-:S03]  /*2fe0*/  FADD R218, R33, R218 ;  /* 0x000000da21da7221 */ /* 0x000fc60000000000 */
[----:B0-----:R-:W2:Y:S04]  /*2ff0*/  LDL.LU R225, [R1+0x24] ;  /* 0x0000240001e17983 */ /* 0x001ea80000300800 */
[----:B------:R0:W-:Y:S01]  /*3000*/  STL [R1+0x90], R224 ;  /* 0x000090e001007387 */ /* 0x0001e20000100800 */
[----:B------:R-:W-:-:S03]  /*3010*/  FADD R217, R34, R217 ;  /* 0x000000d922d97221 */ /* 0x000fc60000000000 */
[----:B0-----:R-:W2:Y:S04]  /*3020*/  LDL.LU R224, [R1+0x20] ;  /* 0x0000200001e07983 */ /* 0x001ea80000300800 */
[----:B------:R0:W-:Y:S01]  /*3030*/  STL [R1+0x94], R223 ;  /* 0x000094df01007387 */ /* 0x0001e20000100800 */
[----:B------:R-:W-:-:S03]  /*3040*/  FADD R216, R35, R216 ;  /* 0x000000d823d87221 */ /* 0x000fc60000000000 */
[----:B0-----:R-:W2:Y:S04]  /*3050*/  LDL.LU R223, [R1+0x1c] ;  /* 0x00001c0001df7983 */ /* 0x001ea80000300800 */
[----:B------:R0:W-:Y:S04]  /*3060*/  STL [R1+0x98], R222 ;  /* 0x000098de01007387 */ /* 0x0001e80000100800 */
        /* <DEDUP_REMOVED lines=12> */
[----:B0-----:R-:W2:Y:S01]  /*3130*/  LDL.LU R216, [R1] ;  /* 0x0000000001d87983 */ /* 0x001ea20000300800 */
[----:B------:R-:W-:-:S01]  /*3140*/  FADD R215, R36, R215 ;  /* 0x000000d724d77221 */ /* 0x000fc20000000000 */
[----:B------:R-:W-:Y:S01]  /*3150*/  FADD R214, R37, R214 ;  /* 0x000000d625d67221 */ /* 0x000fe20000000000 */
[----:B------:R-:W-:-:S01]  /*3160*/  FADD R213, R38, R213 ;  /* 0x000000d526d57221 */ /* 0x000fc20000000000 */
[----:B------:R-:W-:Y:S01]  /*3170*/  FADD R212, R39, R212 ;  /* 0x000000d427d47221 */ /* 0x000fe20000000000 */
[----:B------:R-:W-:-:S01]  /*3180*/  FADD R211, R40, R211 ;  /* 0x000000d328d37221 */ /* 0x000fc20000000000 */
[----:B------:R-:W-:Y:S01]  /*3190*/  STL [R1+0xb4], R215 ;  /* 0x0000b4d701007387 */ /* 0x000fe20000100800 */
        /* <DEDUP_REMOVED lines=15> */
[----:B------:R0:W-:Y:S01]  /*3290*/  STL [R1+0xc4], R211 ;  /* 0x0000c4d301007387 */ /* 0x0001e20000100800 */
[----:B------:R-:W-:-:S01]  /*32a0*/  FADD R198, R53, R198 ;  /* 0x000000c635c67221 */ /* 0x000fc20000000000 */
[----:B------:R-:W-:Y:S01]  /*32b0*/  FADD R197, R54, R197 ;  /* 0x000000c536c57221 */ /* 0x000fe20000000000 */
        /* <DEDUP_REMOVED lines=68> */
[----:B---3--:R-:W-:-:S01]  /*3700*/  FADD R227, R134, R227 ;  /* 0x000000e386e37221 */ /* 0x008fc20000000000 */
[----:B----4-:R-:W-:Y:S01]  /*3710*/  FADD R226, R133, R226 ;  /* 0x000000e285e27221 */ /* 0x010fe20000000000 */
[----:B--2---:R-:W-:-:S01]  /*3720*/  FADD R225, R132, R225 ;  /* 0x000000e184e17221 */ /* 0x004fc20000000000 */
        /* <DEDUP_REMOVED lines=8> */
[----:B------:R-:W-:-:S05]  /*37b0*/  FADD R216, R123, R216 ;  /* 0x000000d87bd87221 */ /* 0x000fca0000000000 */
[----:B------:R2:W-:Y:S04]  /*37c0*/  STL [R1], R216 ;  /* 0x000000d801007387 */ /* 0x0005e80000100800 */
[----:B------:R3:W-:Y:S04]  /*37d0*/  STL [R1+0x4], R217 ;  /* 0x000004d901007387 */ /* 0x0007e80000100800 */
[----:B------:R4:W-:Y:S04]  /*37e0*/  STL [R1+0x8], R218 ;  /* 0x000008da01007387 */ /* 0x0009e80000100800 */
[----:B------:R1:W-:Y:S04]  /*37f0*/  STL [R1+0xc], R219 ;  /* 0x00000cdb01007387 */ /* 0x0003e80000100800 */
[----:B------:R1:W-:Y:S04]  /*3800*/  STL [R1+0x10], R220 ;  /* 0x000010dc01007387 */ /* 0x0003e80000100800 */
[----:B------:R1:W-:Y:S04]  /*3810*/  STL [R1+0x14], R221 ;  /* 0x000014dd01007387 */ /* 0x0003e80000100800 */
[----:B------:R1:W-:Y:S04]  /*3820*/  STL [R1+0x18], R222 ;  /* 0x000018de01007387 */ /* 0x0003e80000100800 */
[----:B------:R1:W-:Y:S04]  /*3830*/  STL [R1+0x1c], R223 ;  /* 0x00001cdf01007387 */ /* 0x0003e80000100800 */
[----:B------:R1:W-:Y:S04]  /*3840*/  STL [R1+0x20], R224 ;  /* 0x000020e001007387 */ /* 0x0003e80000100800 */
[----:B0-----:R-:W4:Y:S04]  /*3850*/  LDL.LU R211, [R1+0x30] ;  /* 0x0000300001d37983 */ /* 0x001f280000300800 */
[----:B------:R0:W-:Y:S04]  /*3860*/  STL [R1+0x24], R225 ;  /* 0x000024e101007387 */ /* 0x0001e80000100800 */
[----:B------:R-:W4:Y:S04]  /*3870*/  LDL.LU R212, [R1+0x34] ;  /* 0x0000340001d47983 */ /* 0x000f280000300800 */
[----:B------:R0:W-:Y:S04]  /*3880*/  STL [R1+0x28], R226 ;  /* 0x000028e201007387 */ /* 0x0001e80000100800 */
[----:B------:R-:W4:Y:S04]  /*3890*/  LDL.LU R213, [R1+0x38] ;  /* 0x0000380001d57983 */ /* 0x000f280000300800 */
[----:B------:R0:W-:Y:S04]  /*38a0*/  STL [R1+0x2c], R227 ;  /* 0x00002ce301007387 */ /* 0x0001e80000100800 */
[----:B------:R-:W4:Y:S04]  /*38b0*/  LDL.LU R214, [R1+0x3c] ;  /* 0x00003c0001d67983 */ /* 0x000f280000300800 */
[----:B------:R-:W4:Y:S04]  /*38c0*/  LDL.LU R215, [R1+0x40] ;  /* 0x0000400001d77983 */ /* 0x000f280000300800 */
[----:B--2---:R-:W2:Y:S04]  /*38d0*/  LDL.LU R216, [R1+0x44] ;  /* 0x0000440001d87983 */ /* 0x004ea80000300800 */
[----:B---3--:R-:W3:Y:S04]  /*38e0*/  LDL.LU R217, [R1+0x48] ;  /* 0x0000480001d97983 */ /* 0x008ee80000300800 */
[----:B----4-:R-:W4:Y:S04]  /*38f0*/  LDL.LU R218, [R1+0x4c] ;  /* 0x00004c0001da7983 */ /* 0x010f280000300800 */
[----:B-1----:R-:W4:Y:S04]  /*3900*/  LDL.LU R219, [R1+0x50] ;  /* 0x0000500001db7983 */ /* 0x002f280000300800 */
[----:B------:R-:W4:Y:S04]  /*3910*/  LDL.LU R220, [R1+0x54] ;  /* 0x0000540001dc7983 */ /* 0x000f280000300800 */
[----:B------:R-:W4:Y:S04]  /*3920*/  LDL.LU R221, [R1+0x58] ;  /* 0x0000580001dd7983 */ /* 0x000f280000300800 */
[----:B------:R-:W4:Y:S04]  /*3930*/  LDL.LU R222, [R1+0x5c] ;  /* 0x00005c0001de7983 */ /* 0x000f280000300800 */
[----:B------:R-:W4:Y:S04]  /*3940*/  LDL.LU R223, [R1+0x60] ;  /* 0x0000600001df7983 */ /* 0x000f280000300800 */
[----:B------:R-:W4:Y:S04]  /*3950*/  LDL.LU R224, [R1+0x64] ;  /* 0x0000640001e07983 */ /* 0x000f280000300800 */
[----:B0-----:R-:W4:Y:S04]  /*3960*/  LDL.LU R225, [R1+0x68] ;  /* 0x0000680001e17983 */ /* 0x001f280000300800 */
[----:B------:R-:W4:Y:S04]  /*3970*/  LDL.LU R226, [R1+0x6c] ;  /* 0x00006c0001e27983 */ /* 0x000f280000300800 */
[----:B------:R-:W4:Y:S01]  /*3980*/  LDL.LU R227, [R1+0x70] ;  /* 0x0000700001e37983 */ /* 0x000f220000300800 */
[----:B------:R-:W-:-:S05]  /*3990*/  FADD R211, R135, R211 ;  /* 0x000000d387d37221 */ /* 0x000fca0000000000 */
[----:B------:R0:W-:Y:S01]  /*39a0*/  STL [R1+0x30], R211 ;  /* 0x000030d301007387 */ /* 0x0001e20000100800 */
[----:B------:R-:W-:-:S03]  /*39b0*/  FADD R212, R136, R212 ;  /* 0x000000d488d47221 */ /* 0x000fc60000000000 */
[----:B0-----:R0:W5:Y:S01]  /*39c0*/  LDL.LU R211, [R1+0xc4] ;  /* 0x0000c40001d37983 */ /* 0x0011620000300800 */
[----:B------:R-:W-:-:S03]  /*39d0*/  FADD R213, R137, R213 ;  /* 0x000000d589d57221 */ /* 0x000fc60000000000 */
[----:B------:R1:W-:Y:S01]  /*39e0*/  STL [R1+0x34], R212 ;  /* 0x000034d401007387 */ /* 0x0003e20000100800 */
[----:B------:R-:W-:-:S01]  /*39f0*/  FADD R214, R138, R214 ;  /* 0x000000d68ad67221 */ /* 0x000fc20000000000 */
[----:B------:R-:W-:Y:S02]  /*3a00*/  FADD R215, R139, R215 ;  /* 0x000000d78bd77221 */ /* 0x000fe40000000000 */
[----:B-1----:R0:W5:Y:S01]  /*3a10*/  LDL.LU R212, [R1+0xc0] ;  /* 0x0000c00001d47983 */ /* 0x0021620000300800 */
[----:B--2---:R-:W-:-:S03]  /*3a20*/  FADD R216, R140, R216 ;  /* 0x000000d88cd87221 */ /* 0x004fc60000000000 */
[----:B------:R1:W-:Y:S01]  /*3a30*/  STL [R1+0x38], R213 ;  /* 0x000038d501007387 */ /* 0x0003e20000100800 */
[----:B---3--:R-:W-:-:S03]  /*3a40*/  FADD R217, R141, R217 ;  /* 0x000000d98dd97221 */ /* 0x008fc60000000000 */
[----:B-1----:R0:W5:Y:S01]  /*3a50*/  LDL.LU R213, [R1+0xbc] ;  /* 0x0000bc0001d57983 */ /* 0x0021620000300800 */
[----:B----4-:R-:W-:-:S03]  /*3a60*/  FADD R218, R142, R218 ;  /* 0x000000da8eda7221 */ /* 0x010fc60000000000 */
[----:B------:R1:W-:Y:S01]  /*3a70*/  STL [R1+0x3c], R214 ;  /* 0x00003cd601007387 */ /* 0x0003e20000100800 */
[----:B------:R-:W-:-:S01]  /*3a80*/  FADD R219, R143, R219 ;  /* 0x000000db8fdb7221 */ /* 0x000fc20000000000 */
[----:B------:R-:W-:Y:S02]  /*3a90*/  FADD R220, R144, R220 ;  /* 0x000000dc90dc7221 */ /* 0x000fe40000000000 */
[----:B-1----:R0:W5:Y:S04]  /*3aa0*/  LDL.LU R214, [R1+0xb8] ;  /* 0x0000b80001d67983 */ /* 0x0021680000300800 */
[----:B------:R1:W-:Y:S01]  /*3ab0*/  STL [R1+0x40], R215 ;  /* 0x000040d701007387 */ /* 0x0003e20000100800 */
[----:B------:R-:W-:-:S01]  /*3ac0*/  FADD R221, R145, R221 ;  /* 0x000000dd91dd7221 */ /* 0x000fc20000000000 */
[----:B------:R-:W-:-:S02]  /*3ad0*/  FADD R222, R146, R222 ;  /* 0x000000de92de7221 */ /* 0x000fc40000000000 */
[----:B-1----:R0:W5:Y:S04]  /*3ae0*/  LDL.LU R215, [R1+0xb4] ;  /* 0x0000b40001d77983 */ /* 0x0021680000300800 */
[----:B------:R1:W-:Y:S01]  /*3af0*/  STL [R1+0x44], R216 ;  /* 0x000044d801007387 */ /* 0x0003e20000100800 */
[----:B------:R-:W-:-:S03]  /*3b00*/  FADD R223, R147, R223 ;  /* 0x000000df93df7221 */ /* 0x000fc60000000000 */
        /* <DEDUP_REMOVED lines=13> */
[----:B------:R1:W-:Y:S04]  /*3be0*/  STL [R1+0x58], R221 ;  /* 0x000058dd01007387 */ /* 0x0003e80000100800 */
        /* <DEDUP_REMOVED lines=12> */
[----:B-1----:R0:W5:Y:S01]  /*3cb0*/  LDL.LU R227, [R1+0x84] ;  /* 0x0000840001e37983 */ /* 0x0021620000300800 */
[----:B------:R-:W-:-:S05]  /*3cc0*/  UMOV UR6, URZ ;  /* 0x0000003f00067c82 */ /* 0x000fca0008000000 */
.L_x_24:
[----:B------:R-:W-:Y:S05]  /*3cd0*/  @!P1 BRA `(.L_x_25) ;  /* 0x0000000000049947 */ /* 0x000fea0003800000 */
[----:B------:R-:W-:Y:S01]  /*3ce0*/  BPT.TRAP 0x1 ;  /* 0x000000040000795c */ /* 0x000fe20000300000 */
.L_x_25:
[----:B------:R-:W-:Y:S02]  /*3cf0*/  UISETP.GT.U32.AND UP0, UPT, UR13, 0x1, UPT ;  /* 0x000000010d00788c */ /* 0x000fe4000bf04070 */
[----:B------:R-:W-:-:S04]  /*3d00*/  ULEA UR8, UR20, UR14, 0x3 ;  /* 0x0000000e14087291 */ /* 0x000fc8000f8e183f */
[----:B------:R-:W-:Y:S01]  /*3d10*/  UIADD3 UR8, UR8, 0x10, URZ ;  /* 0x0000001008087890 */ /* 0x000fe2000fffe03f */
[----:B------:R-:W-:-:S03]  /*3d20*/  PLOP3.LUT P0, PT, PT, PT, UP0, 0x80, 0x0 ;  /* 0x000000000000781c */ /* 0x000fc60003f0f008 */
[----:B------:R-:W-:-:S09]  /*3d30*/  UPRMT UR8, URZ, 0x654, UR8 ;  /* 0x000006543f087896 */ /* 0x000fd20008000008 */
[----:B------:R-:W-:Y:S01]  /*3d40*/  SYNCS.ARRIVE.TRANS64.RED.A1T0 RZ, [UR8], RZ ;  /* 0x000000ffffff79a7 */ /* 0x000fe20008100408 */
[----:B------:R-:W-:Y:S05]  /*3d50*/  @P0 BRA `(.L_x_26) ;  /* 0x0000000000040947 */ /* 0x000fea0003800000 */
[----:B------:R-:W-:Y:S01]  /*3d60*/  BPT.TRAP 0x1 ;  /* 0x000000040000795c */ /* 0x000fe20000300000 */
.L_x_26:
[----:B------:R-:W-:Y:S02]  /*3d70*/  UISETP.GT.AND UP2, UPT, UR19, 0x1, UPT ;  /* 0x000000011300788c */ /* 0x000fe4000bf44270 */
[----:B------:R-:W-:Y:S02]  /*3d80*/  UIADD3 UR18, UR18, 0x1, URZ ;  /* 0x0000000112127890 */ /* 0x000fe4000fffe03f */
[----:B------:R-:W-:Y:S02]  /*3d90*/  UIADD3 UR20, UR20, 0x1, URZ ;  /* 0x0000000114147890 */ /* 0x000fe4000fffe03f */
[----:B------:R-:W-:Y:S01]  /*3da0*/  PLOP3.LUT P0, PT, PT, PT, UP2, 0x80, 0x0 ;  /* 0x000000000000781c */ /* 0x000fe20003f0f028 */
[----:B------:R-:W-:Y:S02]  /*3db0*/  UISETP.NE.AND UP0, UPT, UR18, 0x2, UPT ;  /* 0x000000021200788c */ /* 0x000fe4000bf05270 */
[----:B------:R-:W-:Y:S02]  /*3dc0*/  UISETP.NE.AND UP1, UPT, UR20, 0x2, UPT ;  /* 0x000000021400788c */ /* 0x000fe4000bf25270 */
[----:B------:R-:W-:-:S02]  /*3dd0*/  USEL UR8, URZ, 0x1, UP0 ;  /* 0x000000013f087887 */ /* 0x000fc40008000000 */
[----:B------:R-:W-:Y:S02]  /*3de0*/  UIADD3 UR19, UR19, -0x1, URZ ;  /* 0xffffffff13137890 */ /* 0x000fe4000fffe03f */
[----:B------:R-:W-:Y:S02]  /*3df0*/  USEL UR18, UR18, URZ, UP0 ;  /* 0x0000003f12127287 */ /* 0x000fe40008000000 */
[----:B------:R-:W-:Y:S01]  /*3e00*/  LOP3.LUT R228, R228, UR8, RZ, 0x3c, !PT ;  /* 0x00000008e4e47c12 */ /* 0x000fe2000f8e3cff */
[----:B------:R-:W-:Y:S01]  /*3e10*/  USEL UR20, UR20, URZ, UP1 ;  /* 0x0000003f14147287 */ /* 0x000fe20008800000 */
[----:B------:R-:W-:Y:S01]  /*3e20*/  UMOV UR8, 0x1 ;  /* 0x0000000100087882 */ /* 0x000fe20000000000 */
[----:B------:R-:W-:Y:S10]  /*3e30*/  @P0 BRA `(.L_x_27) ;  /* 0xffffffec008c0947 */ /* 0x000ff4000383ffff */
.L_x_19:
[----:B------:R-:W-:-:S04]  /*3e40*/  UISETP.NE.AND UP0, UPT, UR6, URZ, UPT ;  /* 0x0000003f0600728c */ /* 0x000fc8000bf05270 */
[----:B------:R-:W-:-:S06]  /*3e50*/  USEL UR6, URZ, 0x1, !UP0 ;  /* 0x000000013f067887 */ /* 0x000fcc000c000000 */
[----:B------:R-:W-:-:S13]  /*3e60*/  ISETP.NE.AND P0, PT, RZ, UR6, PT ;  /* 0x00000006ff007c0c */ /* 0x000fda000bf05270 */
[----:B------:R-:W-:Y:S05]  /*3e70*/  @!P0 BRA `(.L_x_28) ;  /* 0x0000000c00d48947 */ /* 0x000fea0003800000 */
[----:B------:R-:W-:Y:S02]  /*3e80*/  WARPGROUP.DEPBAR.LE gsb0, 0x0 ;  /* 0x00008000000079c5 */ /* 0x000fe40000010000 */
[----:B-----5:R-:W-:-:S05]  /*3e90*/  FADD R227, R24, R227 ;  /* 0x000000e318e37221 */ /* 0x020fca0000000000 */
[----:B------:R3:W-:Y:S04]  /*3ea0*/  STL [R1+0x84], R227 ;  /* 0x000084e301007387 */ /* 0x0007e80000100800 */
[----:B---3--:R-:W3:Y:S04]  /*3eb0*/  LDL.LU R227, [R1+0x70] ;  /* 0x0000700001e37983 */ /* 0x008ee80000300800 */
[----:B---3--:R3:W-:Y:S04]  /*3ec0*/  STL [R1+0x88], R227 ;  /* 0x000088e301007387 */ /* 0x0087e80000100800 */
        /* <DEDUP_REMOVED lines=54> */
[----:B---3--:R-:W3:Y:S01]  /*4230*/  LDL.LU R227, [R1] ;  /* 0x0000000001e37983 */ /* 0x008ee20000300800 */
[----:B------:R-:W-:Y:S01]  /*4240*/  FADD R226, R25, R226 ;  /* 0x000000e219e27221 */ /* 0x000fe20000000000 */
        /* <DEDUP_REMOVED lines=97> */
[----:B---3--:R-:W-:-:S05]  /*4860*/  FADD R227, R123, R227 ;  /* 0x000000e37be37221 */ /* 0x008fca0000000000 */
[----:B------:R3:W-:Y:S04]  /*4870*/  STL [R1], R227 ;  /* 0x000000e301007387 */ /* 0x0007e80000100800 */
[----:B---3--:R-:W3:Y:S02]  /*4880*/  LDL.LU R227, [R1+0xf4] ;  /* 0x0000f40001e37983 */ /* 0x008ee40000300800 */
[----:B---3--:R-:W-:-:S05]  /*4890*/  FADD R227, R124, R227 ;  /* 0x000000e37ce37221 */ /* 0x008fca0000000000 */
[----:B------:R3:W-:Y:S04]  /*48a0*/  STL [R1+0x4], R227 ;  /* 0x000004e301007387 */ /* 0x0007e80000100800 */
        /* <DEDUP_REMOVED lines=81> */
[----:B---3--:R3:W5:Y:S02]  /*4dc0*/  LDL.LU R227, [R1+0x84] ;  /* 0x0000840001e37983 */ /* 0x0087640000300800 */
.L_x_28:
[----:B------:R-:W-:Y:S02]  /*4dd0*/  WARPGROUP.DEPBAR.LE gsb0, 0x0 ;  /* 0x00008000000079c5 */ /* 0x000fe40000010000 */
[----:B------:R-:W4:Y:S02]  /*4de0*/  LDC R24, c[0x0][0x28c] ;  /* 0x0000a300ff187b82 */ /* 0x000f240000000800 */
[----:B----4-:R-:W-:-:S13]  /*4df0*/  ISETP.GE.AND P0, PT, R24, 0x1, PT ;  /* 0x000000011800780c */ /* 0x010fda0003f06270 */
[----:B------:R-:W-:Y:S05]  /*4e00*/  @!P0 BRA `(.L_x_29) ;  /* 0x0000000000408947 */ /* 0x000fea0003800000 */
[----:B------:R-:W-:-:S06]  /*4e10*/  UISETP.NE.AND UP0, UPT, UR24, 0x3, UPT ;  /* 0x000000031800788c */ /* 0x000fcc000bf05270 */
[----:B------:R-:W-:-:S13]  /*4e20*/  PLOP3.LUT P0, PT, PT, PT, UP0, 0x80, 0x0 ;  /* 0x000000000000781c */ /* 0x000fda0003f0f008 */
[----:B------:R-:W-:Y:S05]  /*4e30*/  @!P0 BRA `(.L_x_30) ;  /* 0x0000000000048947 */ /* 0x000fea0003800000 */
[----:B------:R-:W-:Y:S01]  /*4e40*/  BPT.TRAP 0x1 ;  /* 0x000000040000795c */ /* 0x000fe20000300000 */
.L_x_30:
[----:B------:R-:W-:-:S04]  /*4e50*/  UISETP.LT.AND UP0, UPT, UR12, 0x1, UPT ;  /* 0x000000010c00788c */ /* 0x000fc8000bf01270 */
[----:B------:R-:W-:Y:S02]  /*4e60*/  USEL UR6, UR12, 0x1, UP0 ;  /* 0x000000010c067887 */ /* 0x000fe40008000000 */
[----:B------:R-:W-:Y:S02]  /*4e70*/  UISETP.GT.U32.AND UP0, UPT, UR13, 0x1, UPT ;  /* 0x000000010d00788c */ /* 0x000fe4000bf04070 */
[----:B------:R-:W-:-:S04]  /*4e80*/  UIADD3 UR6, UR5, UR12, -UR6 ;  /* 0x0000000c05067290 */ /* 0x000fc8000fffe806 */
[----:B------:R-:W-:Y:S01]  /*4e90*/  USHF.L.U32 UR6, UR6, 0x3, URZ ;  /* 0x0000000306067899 */ /* 0x000fe2000800063f */
[----:B------:R-:W-:-:S03]  /*4ea0*/  PLOP3.LUT P0, PT, PT, PT, UP0, 0x80, 0x0 ;  /* 0x000000000000781c */ /* 0x000fc60003f0f008 */
[----:B------:R-:W-:-:S04]  /*4eb0*/  ULOP3.LUT UR6, UR6, 0x8, URZ, 0xc0, !UPT ;  /* 0x0000000806067892 */ /* 0x000fc8000f8ec03f */
[----:B------:R-:W-:-:S04]  /*4ec0*/  UIADD3 UR6, UR14, 0x10, UR6 ;  /* 0x000000100e067890 */ /* 0x000fc8000fffe006 */
[----:B------:R-:W-:-:S09]  /*4ed0*/  UPRMT UR6, URZ, 0x654, UR6 ;  /* 0x000006543f067896 */ /* 0x000fd20008000006 */
[----:B------:R-:W-:Y:S01]  /*4ee0*/  SYNCS.ARRIVE.TRANS64.RED.A1T0 RZ, [UR6], RZ ;  /* 0x000000ffffff79a7 */ /* 0x000fe20008100406 */
[----:B------:R-:W-:Y:S05]  /*4ef0*/  @P0 BRA `(.L_x_29) ;  /* 0x0000000000040947 */ /* 0x000fea0003800000 */
[----:B------:R-:W-:Y:S01]  /*4f00*/  BPT.TRAP 0x1 ;  /* 0x000000040000795c */ /* 0x000fe20000300000 */
.L_x_29:
[----:B------:R-:W-:Y:S01]  /*4f10*/  STL [R1+0x8c], R3 ;  /* 0x00008c0301007387 */ /* 0x000fe20000100800 */
[----:B------:R-:W4:Y:S01]  /*4f20*/  LDC R28, c[0x0][0x288] ;  /* 0x0000a200ff1c7b82 */ /* 0x000f220000000800 */
[----:B------:R-:W-:Y:S02]  /*4f30*/  ULDC UR6, c[0x0][0x284] ;  /* 0x0000a10000067ab9 */ /* 0x000fe40000000800 */
[----:B------:R0:W-:Y:S04]  /*4f40*/  STL [R1+0x88], R2 ;  /* 0x0000880201007387 */ /* 0x0001e80000100800 */
[----:B0-----:R-:W2:Y:S04]  /*4f50*/  LDL.LU R2, [R1+0x80] ;  /* 0x0000800001027983 */ /* 0x001ea80000300800 */
[----:B-----5:R0:W-:Y:S01]  /*4f60*/  STL [R1+0x84], R0 ;  /* 0x0000840001007387 */ /* 0x0201e20000100800 */
[----:B------:R-:W1:Y:S03]  /*4f70*/  S2R R3, SR_TID.X ;  /* 0x0000000000037919 */ /* 0x000e660000002100 */
[----:B0-----:R-:W3:Y:S01]  /*4f80*/  LDL.LU R0, [R1+0x7c] ;  /* 0x00007c0001007983 */ /* 0x001ee20000300800 */
[----:B-1----:R-:W-:-:S02]  /*4f90*/  SHF.R.U32.HI R24, RZ, 0x2, R3 ;  /* 0x00000002ff187819 */ /* 0x002fc40000011603 */
[----:B------:R-:W-:Y:S02]  /*4fa0*/  LOP3.LUT R26, R3, 0x60, RZ, 0xc0, !PT ;  /* 0x00000060031a7812 */ /* 0x000fe400078ec0ff */
[----:B------:R-:W-:Y:S02]  /*4fb0*/  SHF.R.U32.HI R27, RZ, 0x7, R3 ;  /* 0x00000007ff1b7819 */ /* 0x000fe40000011603 */
[----:B------:R-:W-:Y:S02]  /*4fc0*/  LOP3.LUT R25, R24, 0x7, RZ, 0xc0, !PT ;  /* 0x0000000718197812 */ /* 0x000fe400078ec0ff */
[----:B------:R-:W-:Y:S02]  /*4fd0*/  SHF.R.U32.HI R26, RZ, 0x1, R26 ;  /* 0x00000001ff1a7819 */ /* 0x000fe4000001161a */
[----:B------:R-:W-:Y:S02]  /*4fe0*/  LOP3.LUT R24, R27, 0x1, RZ, 0xc0, !PT ;  /* 0x000000011b187812 */ /* 0x000fe400078ec0ff */
[----:B------:R-:W-:-:S03]  /*4ff0*/  IADD3 R27, RZ, -R26, -R25 ;  /* 0x8000001aff1b7210 */ /* 0x000fc60007ffe819 */
[C---:B------:R-:W-:Y:S02]  /*5000*/  IMAD.SHL.U32 R30, R24.reuse, 0x40, RZ ;  /* 0x00000040181e7824 */ /* 0x040fe400078e00ff */
[----:B------:R-:W-:Y:S01]  /*5010*/  IMAD R29, R24, -0x40, R27 ;  /* 0xffffffc0181d7824 */ /* 0x000fe200078e021b */
[C---:B------:R-:W-:Y:S01]  /*5020*/  LOP3.LUT R24, R3.reuse, 0x3, RZ, 0xc0, !PT ;  /* 0x0000000303187812 */ /* 0x040fe200078ec0ff */
[----:B------:R-:W-:Y:S01]  /*5030*/  IMAD.SHL.U32 R27, R3, 0x2, RZ ;  /* 0x00000002031b7824 */ /* 0x000fe200078e00ff */
[----:B------:R-:W-:Y:S01]  /*5040*/  LOP3.LUT R25, R30, 0x40, R25, 0xe2, !PT ;  /* 0x000000401e197812 */ /* 0x000fe200078ee219 */
[----:B------:R0:W5:Y:S03]  /*5050*/  LDL.LU R3, [R1+0x8c] ;  /* 0x00008c0001037983 */ /* 0x0001660000300800 */
[----:B------:R-:W-:Y:S01]  /*5060*/  LOP3.LUT R27, R27, 0x6, RZ, 0xc0, !PT ;  /* 0x000000061b1b7812 */ /* 0x000fe200078ec0ff */
[----:B----4-:R-:W-:-:S02]  /*5070*/  IMAD R24, R24, -0x2, R28 ;  /* 0xfffffffe18187824 */ /* 0x010fc400078e021c */
[C---:B--2---:R-:W-:Y:S02]  /*5080*/  IMAD.SHL.U32 R30, R2.reuse, 0x80, RZ ;  /* 0x00000080021e7824 */ /* 0x044fe400078e00ff */
[----:B------:R-:W-:Y:S02]  /*5090*/  IMAD.WIDE R32, R2, 0x80, RZ ;  /* 0x0000008002207825 */ /* 0x000fe400078e02ff */
[----:B------:R0:W5:Y:S02]  /*50a0*/  LDL.LU R2, [R1+0x88] ;  /* 0x0000880001027983 */ /* 0x0001640000300800 */
[----:B---3--:R-:W-:-:S05]  /*50b0*/  IMAD.SHL.U32 R35, R0, 0x100, RZ ;  /* 0x0000010000237824 */ /* 0x008fca00078e00ff */
[----:B------:R-:W-:Y:S02]  /*50c0*/  ISETP.GE.AND P0, PT, R35, R28, PT ;  /* 0x0000001c2300720c */ /* 0x000fe40003f06270 */
[----:B------:R-:W-:Y:S02]  /*50d0*/  PRMT R28, R27, 0x6540, R0 ;  /* 0x000065401b1c7816 */ /* 0x000fe40000000000 */
[----:B------:R0:W5:Y:S01]  /*50e0*/  LDL.LU R0, [R1+0x84] ;  /* 0x0000840001007983 */ /* 0x0001620000300800 */
[C---:B------:R-:W-:Y:S02]  /*50f0*/  ISETP.GE.OR P0, PT, R30.reuse, UR6, P0 ;  /* 0x000000061e007c0c */ /* 0x040fe40008706670 */
[----:B------:R-:W-:Y:S01]  /*5100*/  IADD3 R38, -R30, UR6, R29 ;  /* 0x000000061e267c10 */ /* 0x000fe2000fffe11d */
[----:B------:R-:W-:Y:S01]  /*5110*/  IMAD.IADD R35, R24, 0x1, -R35 ;  /* 0x0000000118237824 */ /* 0x000fe200078e0a23 */
[----:B------:R-:W-:Y:S01]  /*5120*/  LOP3.LUT R39, R32, R25, R26, 0xfe, !PT ;  /* 0x0000001920277212 */ /* 0x000fe200078efe1a */
[----:B------:R-:W-:-:S08]  /*5130*/  IMAD.MOV.U32 R34, RZ, RZ, -0x1 ;  /* 0xffffffffff227424 */ /* 0x000fd000078e00ff */
[----:B0-----:R-:W-:Y:S05]  /*5140*/  @P0 BRA `(.L_x_31) ;  /* 0x0000008c00b40947 */ /* 0x001fea0003800000 */
[----:B------:R-:W0:Y:S01]  /*5150*/  LDC.64 R26, c[0x0][0x5c8] ;  /* 0x00017200ff1a7b82 */ /* 0x000e220000000a00 */
[----:B------:R-:W-:Y:S01]  /*5160*/  USHF.R.S32.HI UR7, URZ, 0x1f, UR23 ;  /* 0x0000001f3f077899 */ /* 0x000fe20008011417 */
[--C-:B------:R-:W-:Y:S01]  /*5170*/  SHF.R.S32.HI R29, RZ, 0x1f, R28.reuse ;  /* 0x0000001fff1d7819 */ /* 0x100fe2000001141c */
[----:B------:R-:W-:Y:S01]  /*5180*/  ULDC.64 UR8, c[0x0][0x5d0] ;  /* 0x0001740000087ab9 */ /* 0x000fe20000000a00 */
[----:B------:R-:W-:Y:S01]  /*5190*/  BSSY B0, `(.L_x_31) ;  /* 0x00008e8000007945 */ /* 0x000fe20003800000 */
[----:B------:R-:W-:Y:S02]  /*51a0*/  UIMAD UR6, UR7, UR8, URZ ;  /* 0x00000008070672a4 */ /* 0x000fe4000f8e023f */
[----:B------:R-:W-:Y:S02]  /*51b0*/  IMAD.U32 R25, RZ, RZ, UR8 ;  /* 0x00000008ff197e24 */ /* 0x000fe4000f8e00ff */
[----:B------:R-:W-:Y:S02]  /*51c0*/  UIMAD UR6, UR23, UR9, UR6 ;  /* 0x00000009170672a4 */ /* 0x000fe4000f8e0206 */
[----:B------:R-:W-:Y:S01]  /*51d0*/  IMAD.WIDE.U32 R24, R25, UR23, R28 ;  /* 0x0000001719187c25 */ /* 0x000fe2000f8e001c */
[----:B------:R-:W-:-:S03]  /*51e0*/  ULDC.64 UR8, c[0x0][0x5c0] ;  /* 0x0001700000087ab9 */ /* 0x000fc60000000a00 */
[----:B------:R-:W-:Y:S02]  /*51f0*/  VIADD R25, R25, UR6 ;  /* 0x0000000619197c36 */ /* 0x000fe40008000000 */
[-C--:B0-----:R-:W-:Y:S02]  /*5200*/  IMAD R30, R33, R26.reuse, RZ ;  /* 0x0000001a211e7224 */ /* 0x081fe400078e02ff */
[----:B------:R-:W-:-:S04]  /*5210*/  IMAD.WIDE.U32 R24, R39, R26, R24 ;  /* 0x0000001a27187225 */ /* 0x000fc800078e0018 */
[----:B------:R-:W-:-:S04]  /*5220*/  IMAD R31, R39, R27, R30 ;  /* 0x0000001b271f7224 */ /* 0x000fc800078e021e */
[----:B------:R-:W-:Y:S01]  /*5230*/  IMAD.IADD R30, R25, 0x1, R31 ;  /* 0x00000001191e7824 */ /* 0x000fe200078e021f */
[----:B------:R-:W-:Y:S02]  /*5240*/  LEA R25, P0, R26, R24, 0x3 ;  /* 0x000000181a197211 */ /* 0x000fe400078018ff */
[----:B------:R-:W-:Y:S02]  /*5250*/  IADD3 R24, P1, R24, UR8, RZ ;  /* 0x0000000818187c10 */ /* 0x000fe4000ff3e0ff */
[----:B------:R-:W-:Y:S02]  /*5260*/  LEA.HI.X R27, R26, R30, R27, 0x3, P0 ;  /* 0x0000001e1a1b7211 */ /* 0x000fe400000f1c1b */
[----:B------:R-:W-:Y:S02]  /*5270*/  FSETP.NEU.AND P0, PT, RZ, UR22, PT ;  /* 0x00000016ff007c0b */ /* 0x000fe4000bf0d000 */
[----:B------:R-:W-:Y:S02]  /*5280*/  IADD3 R26, P2, R25, UR8, RZ ;  /* 0x00000008191a7c10 */ /* 0x000fe4000ff5e0ff */
[----:B------:R-:W-:-:S02]  /*5290*/  IADD3.X R25, R30, UR9, RZ, P1, !PT ;  /* 0x000000091e197c10 */ /* 0x000fc40008ffe4ff */
[----:B------:R-:W-:-:S07]  /*52a0*/  IADD3.X R27, R27, UR9, RZ, P2, !PT ;  /* 0x000000091b1b7c10 */ /* 0x000fce00097fe4ff */
[----:B------:R-:W-:Y:S05]  /*52b0*/  @!P0 BRA `(.L_x_32) ;  /* 0x0000006800d88947 */ /* 0x000fea0003800000 */
[----:B------:R-:W-:Y:S01]  /*52c0*/  ULDC.64 UR8, c[0x0][0x5b8] ;  /* 0x00016e0000087ab9 */ /* 0x000fe20000000a00 */
[----:B------:R-:W-:Y:S01]  /*52d0*/  ISETP.GE.AND P0, PT, R38, 0x1, PT ;  /* 0x000000012600780c */ /* 0x000fe20003f06270 */
[----:B------:R-:W-:Y:S02]  /*52e0*/  UIMAD UR6, UR7, UR8, URZ ;  /* 0x00000008070672a4 */ /* 0x000fe4000f8e023f */
[----:B------:R-:W-:Y:S01]  /*52f0*/  IMAD.U32 R31, RZ, RZ, UR8 ;  /* 0x00000008ff1f7e24 */ /* 0x000fe2000f8e00ff */
[----:B------:R-:W-:Y:S01]  /*5300*/  BSSY B1, `(.L_x_33) ;  /* 0x0000010000017945 */ /* 0x000fe20003800000 */
[----:B------:R-:W-:Y:S01]  /*5310*/  ISETP.LT.OR P4, PT, R35, 0x1, !P0 ;  /* 0x000000012300780c */ /* 0x000fe20004781670 */
[----:B------:R-:W-:Y:S02]  /*5320*/  UIMAD UR6, UR23, UR9, UR6 ;  /* 0x00000009170672a4 */ /* 0x000fe4000f8e0206 */
[----:B------:R-:W-:Y:S01]  /*5330*/  IMAD.WIDE.U32 R28, R31, UR23, R28 ;  /* 0x000000171f1c7c25 */ /* 0x000fe2000f8e001c */
[----:B------:R-:W-:-:S03]  /*5340*/  ULDC.64 UR8, c[0x0][0x5a8] ;  /* 0x00016a0000087ab9 */ /* 0x000fc60000000a00 */
[----:B------:R-:W-:Y:S02]  /*5350*/  IMAD.MOV.U32 R30, RZ, RZ, R28 ;  /* 0x000000ffff1e7224 */ /* 0x000fe400078e001c */
[----:B------:R-:W-:Y:S01]  /*5360*/  VIADD R31, R29, UR6 ;  /* 0x000000061d1f7c36 */ /* 0x000fe20008000000 */
[----:B------:R-:W-:Y:S02]  /*5370*/  ULDC.64 UR6, c[0x0][0x5b0] ;  /* 0x00016c0000067ab9 */ /* 0x000fe40000000a00 */
[----:B------:R-:W-:Y:S02]  /*5380*/  IMAD R36, R33, UR6, RZ ;  /* 0x0000000621247c24 */ /* 0x000fe4000f8e02ff */
[----:B------:R-:W-:-:S04]  /*5390*/  IMAD.WIDE.U32 R28, R39, UR6, R30 ;  /* 0x00000006271c7c25 */ /* 0x000fc8000f8e001e */
[--C-:B------:R-:W-:Y:S01]  /*53a0*/  IMAD R37, R39, UR7, R36.reuse ;  /* 0x0000000727257c24 */ /* 0x100fe2000f8e0224 */
[----:B------:R-:W-:Y:S02]  /*53b0*/  IADD3 R28, P1, R28, UR8, RZ ;  /* 0x000000081c1c7c10 */ /* 0x000fe4000ff3e0ff */
[----:B------:R-:W-:Y:S02]  /*53c0*/  PRMT R36, RZ, 0x7610, R36 ;  /* 0x00007610ff247816 */ /* 0x000fe40000000024 */
[----:B------:R-:W-:Y:S01]  /*53d0*/  IADD3.X R29, R29, UR9, R37, P1, !PT ;  /* 0x000000091d1d7c10 */ /* 0x000fe20008ffe425 */
[----:B------:R-:W-:Y:S08]  /*53e0*/  @P4 BRA `(.L_x_34) ;  /* 0x0000000000044947 */ /* 0x000ff00003800000 */
[----:B------:R0:W5:Y:S02]  /*53f0*/  LDG.E.U8 R36, desc[UR16][R28.64] ;  /* 0x000000101c247981 */ /* 0x000164000c1e1100 */
.L_x_34:
[----:B------:R-:W-:Y:S05]  /*5400*/  BSYNC B1 ;  /* 0x0000000000017941 */ /* 0x000fea0003800000 */
.L_x_33:
[----:B-----5:R-:W-:Y:S01]  /*5410*/  LOP3.LUT R36, R36, 0xff, RZ, 0xc0, !PT ;  /* 0x000000ff24247812 */ /* 0x020fe200078ec0ff */
[----:B------:R-:W-:Y:S01]  /*5420*/  BSSY B1, `(.L_x_35) ;  /* 0x000000b000017945 */ /* 0x000fe20003800000 */
[----:B------:R-:W-:Y:S02]  /*5430*/  ISETP.LT.OR P2, PT, R35, 0x2, !P0 ;  /* 0x000000022300780c */ /* 0x000fe40004741670 */
[----:B------:R-:W-:-:S05]  /*5440*/  F2FP.F16.E5M2.UNPACK_B R36, R36 ;  /* 0x00000024ff24723e */ /* 0x000fca00020004ff */
[----:B------:R-:W-:-:S05]  /*5450*/  HADD2.F32 R36, -RZ, R36.H0_H0 ;  /* 0x20000024ff247230 */ /* 0x000fca0000004100 */
[----:B------:R-:W-:-:S04]  /*5460*/  FMUL R36, R36, UR22 ;  /* 0x0000001624247c20 */ /* 0x000fc80008400000 */
[----:B------:R-:W-:-:S05]  /*5470*/  FFMA R36, R227, UR21, R36 ;  /* 0x00000015e3247c23 */ /* 0x000fca0008000024 */
[----:B------:R-:W-:Y:S02]  /*5480*/  F2FP.SATFINITE.E5M2.F32.PACK_AB_MERGE_C R37, RZ, R36, RZ ;  /* 0x00000024ff25723e */ /* 0x000fe400048060ff */
[----:B------:R-:W-:-:S03]  /*5490*/  PRMT R36, RZ, 0x7610, R36 ;  /* 0x00007610ff247816 */ /* 0x000fc60000000024 */
[----:B------:R1:W-:Y:S01]  /*54a0*/  @!P4 STG.E.U8 desc[UR16][R24.64], R37 ;  /* 0x000000251800c986 */ /* 0x0003e2000c101110 */
[----:B------:R-:W-:Y:S05]  /*54b0*/  @P2 BRA `(.L_x_36) ;  /* 0x0000000000042947 */ /* 0x000fea0003800000 */
[----:B------:R2:W5:Y:S02]  /*54c0*/  LDG.E.U8 R36, desc[UR16][R28.64+0x1] ;  /* 0x000001101c247981 */ /* 0x000564000c1e1100 */
.L_x_36:
[----:B------:R-:W-:Y:S05]  /*54d0*/  BSYNC B1 ;  /* 0x0000000000017941 */ /* 0x000fea0003800000 */
.L_x_35:
[----:B-----5:R-:W-:Y:S01]  /*54e0*/  LOP3.LUT R36, R36, 0xff, RZ, 0xc0, !PT ;  /* 0x000000ff24247812 */ /* 0x020fe200078ec0ff */
[----:B------:R-:W-:Y:S01]  /*54f0*/  BSSY B1, `(.L_x_37) ;  /* 0x0000013000017945 */ /* 0x000fe20003800000 */
[----:B-1----:R-:W-:Y:S02]  /*5500*/  IADD3 R37, P1, R39, 0x8, RZ ;  /* 0x0000000827257810 */ /* 0x002fe40007f3e0ff */
[----:B------:R-:W-:-:S03]  /*5510*/  F2FP.F16.E5M2.UNPACK_B R36, R36 ;  /* 0x00000024ff24723e */ /* 0x000fc600020004ff */
[----:B------:R-:W-:Y:S01]  /*5520*/  IMAD.X R32, RZ, RZ, R33, P1 ;  /* 0x000000ffff207224 */ /* 0x000fe200008e0621 */
[----:B------:R-:W-:Y:S01]  /*5530*/  ISETP.GE.AND P1, PT, R38, 0x9, PT ;  /* 0x000000092600780c */ /* 0x000fe20003f26270 */
[----:B------:R-:W-:Y:S02]  /*5540*/  HADD2.F32 R36, -RZ, R36.H0_H0 ;  /* 0x20000024ff247230 */ /* 0x000fe40000004100 */
[----:B------:R-:W-:Y:S01]  /*5550*/  IMAD R32, R32, UR6, RZ ;  /* 0x0000000620207c24 */ /* 0x000fe2000f8e02ff */
[----:B------:R-:W-:Y:S01]  /*5560*/  ISETP.LT.OR P5, PT, R35, 0x1, !P1 ;  /* 0x000000012300780c */ /* 0x000fe20004fa1670 */
[----:B------:R-:W-:-:S04]  /*5570*/  IMAD.WIDE.U32 R30, R37, UR6, R30 ;  /* 0x00000006251e7c25 */ /* 0x000fc8000f8e001e */
[----:B------:R-:W-:Y:S01]  /*5580*/  FMUL R33, R36, UR22 ;  /* 0x0000001624217c20 */ /* 0x000fe20008400000 */
[----:B------:R-:W-:-:S03]  /*5590*/  IMAD R37, R37, UR7, R32 ;  /* 0x0000000725257c24 */ /* 0x000fc6000f8e0220 */
[----:B------:R-:W-:Y:S01]  /*55a0*/  FFMA R33, R226, UR21, R33 ;  /* 0x00000015e2217c23 */ /* 0x000fe20008000021 */
[----:B------:R-:W-:Y:S02]  /*55b0*/  IADD3 R30, P4, R30, UR8, RZ ;  /* 0x000000081e1e7c10 */ /* 0x000fe4000ff9e0ff */
[----:B------:R-:W-:Y:S02]  /*55c0*/  PRMT R32, RZ, 0x7610, R32 ;  /* 0x00007610ff207816 */ /* 0x000fe40000000020 */
[----:B------:R-:W-:Y:S02]  /*55d0*/  F2FP.SATFINITE.E5M2.F32.PACK_AB_MERGE_C R33, RZ, R33, RZ ;  /* 0x00000021ff21723e */ /* 0x000fe400048060ff */
[----:B------:R-:W-:-:S03]  /*55e0*/  IADD3.X R31, R31, UR9, R37, P4, !PT ;  /* 0x000000091f1f7c10 */ /* 0x000fc6000a7fe425 */
[----:B------:R1:W-:Y:S01]  /*55f0*/  @!P2 STG.E.U8 desc[UR16][R24.64+0x1], R33 ;  /* 0x000001211800a986 */ /* 0x0003e2000c101110 */
[----:B------:R-:W-:Y:S05]  /*5600*/  @P5 BRA `(.L_x_38) ;  /* 0x0000000000045947 */ /* 0x000fea0003800000 */
[----:B------:R3:W5:Y:S02]  /*5610*/  LDG.E.U8 R32, desc[UR16][R30.64] ;  /* 0x000000101e207981 */ /* 0x000764000c1e1100 */
.L_x_38:
[----:B------:R-:W-:Y:S05]  /*5620*/  BSYNC B1 ;  /* 0x0000000000017941 */ /* 0x000fea0003800000 */
.L_x_37:
[----:B-----5:R-:W-:Y:S01]  /*5630*/  LOP3.LUT R32, R32, 0xff, RZ, 0xc0, !PT ;  /* 0x000000ff20207812 */ /* 0x020fe200078ec0ff */
[----:B------:R-:W-:Y:S01]  /*5640*/  BSSY B1, `(.L_x_39) ;  /* 0x000000b000017945 */ /* 0x000fe20003800000 */
[----:B------:R-:W-:Y:S02]  /*5650*/  ISETP.LT.OR P2, PT, R35, 0x2, !P1 ;  /* 0x000000022300780c */ /* 0x000fe40004f41670 */
[----:B------:R-:W-:-:S05]  /*5660*/  F2FP.F16.E5M2.UNPACK_B R32, R32 ;  /* 0x00000020ff20723e */ /* 0x000fca00020004ff */
[----:B------:R-:W-:-:S05]  /*5670*/  HADD2.F32 R32, -RZ, R32.H0_H0 ;  /* 0x20000020ff207230 */ /* 0x000fca0000004100 */
[----:B------:R-:W-:-:S04]  /*5680*/  FMUL R32, R32, UR22 ;  /* 0x0000001620207c20 */ /* 0x000fc80008400000 */
[----:B------:R-:W-:-:S05]  /*5690*/  FFMA R32, R225, UR21, R32 ;  /* 0x00000015e1207c23 */ /* 0x000fca0008000020 */
[----:B-1----:R-:W-:Y:S02]  /*56a0*/  F2FP.SATFINITE.E5M2.F32.PACK_AB_MERGE_C R33, RZ, R32, RZ ;  /* 0x00000020ff21723e */ /* 0x002fe400048060ff */
[----:B------:R-:W-:-:S03]  /*56b0*/  PRMT R32, RZ, 0x7610, R32 ;  /* 0x00007610ff207816 */ /* 0x000fc60000000020 */
[----:B------:R1:W-:Y:S01]  /*56c0*/  @!P5 STG.E.U8 desc[UR16][R26.64], R33 ;  /* 0x000000211a00d986 */ /* 0x0003e2000c101110 */
[----:B------:R-:W-:Y:S05]  /*56d0*/  @P2 BRA `(.L_x_40) ;  /* 0x0000000000042947 */ /* 0x000fea0003800000 */
[----:B------:R4:W5:Y:S02]  /*56e0*/  LDG.E.U8 R32, desc[UR16][R30.64+0x1] ;  /* 0x000001101e207981 */ /* 0x000964000c1e1100 */
.L_x_40:
[----:B------:R-:W-:Y:S05]  /*56f0*/  BSYNC B1 ;  /* 0x0000000000017941 */ /* 0x000fea0003800000 */
.L_x_39:
[----:B-----5:R-:W-:Y:S01]  /*5700*/  LOP3.LUT R32, R32, 0xff, RZ, 0xc0, !PT ;  /* 0x000000ff20207812 */ /* 0x020fe200078ec0ff */
[----:B------:R-:W-:Y:S01]  /*5710*/  BSSY B1, `(.L_x_41) ;  /* 0x000000b000017945 */ /* 0x000fe20003800000 */
[----:B------:R-:W-:Y:S02]  /*5720*/  ISETP.LT.OR P4, PT, R35, 0x9, !P0 ;  /* 0x000000092300780c */ /* 0x000fe40004781670 */
[----:B------:R-:W-:-:S05]  /*5730*/  F2FP.F16.E5M2.UNPACK_B R32, R32 ;  /* 0x00000020ff20723e */ /* 0x000fca00020004ff */
[----:B------:R-:W-:-:S05]  /*5740*/  HADD2.F32 R32, -RZ, R32.H0_H0 ;  /* 0x20000020ff207230 */ /* 0x000fca0000004100 */
[----:B-1----:R-:W-:Y:S01]  /*5750*/  FMUL R33, R32, UR22 ;  /* 0x0000001620217c20 */ /* 0x002fe20008400000 */
[----:B------:R-:W-:-:S03]  /*5760*/  PRMT R32, RZ, 0x7610, R32 ;  /* 0x00007610ff207816 */ /* 0x000fc60000000020 */
[----:B------:R-:W-:-:S05]  /*5770*/  FFMA R33, R224, UR21, R33 ;  /* 0x00000015e0217c23 */ /* 0x000fca0008000021 */
[----:B------:R-:W-:-:S05]  /*5780*/  F2FP.SATFINITE.E5M2.F32.PACK_AB_MERGE_C R33, RZ, R33, RZ ;  /* 0x00000021ff21723e */ /* 0x000fca00048060ff */
[----:B------:R1:W-:Y:S01]  /*5790*/  @!P2 STG.E.U8 desc[UR16][R26.64+0x1], R33 ;  /* 0x000001211a00a986 */ /* 0x0003e2000c101110 */
[----:B------:R-:W-:Y:S05]  /*57a0*/  @P4 BRA `(.L_x_42) ;  /* 0x0000000000044947 */ /* 0x000fea0003800000 */
[----:B------:R0:W5:Y:S02]  /*57b0*/  LDG.E.U8 R32, desc[UR16][R28.64+0x8] ;  /* 0x000008101c207981 */ /* 0x000164000c1e1100 */
.L_x_42:
[----:B------:R-:W-:Y:S05]  /*57c0*/  BSYNC B1 ;  /* 0x0000000000017941 */ /* 0x000fea0003800000 */
.L_x_41:
        /* <DEDUP_REMOVED lines=12> */
.L_x_44:
[----:B------:R-:W-:Y:S05]  /*5890*/  BSYNC B1 ;  /* 0x0000000000017941 */ /* 0x000fea0003800000 */
.L_x_43:
        /* <DEDUP_REMOVED lines=12> */
.L_x_46:
[----:B------:R-:W-:Y:S05]  /*5960*/  BSYNC B1 ;  /* 0x0000000000017941 */ /* 0x000fea0003800000 */
.L_x_45:
        /* <DEDUP_REMOVED lines=12> */
.L_x_48:
[----:B------:R-:W-:Y:S05]  /*5a30*/  BSYNC B1 ;  /* 0x0000000000017941 */ /* 0x000fea0003800000 */
.L_x_47:
        /* <DEDUP_REMOVED lines=12> */
.L_x_50:
[----:B------:R-:W-:Y:S05]  /*5b00*/  BSYNC B1 ;  /* 0x0000000000017941 */ /* 0x000fea0003800000 */
.L_x_49:
        /* <DEDUP_REMOVED lines=12> */
.L_x_52:
[----:B------:R-:W-:Y:S05]  /*5bd0*/  BSYNC B1 ;  /* 0x0000000000017941 */ /* 0x000fea0003800000 */
.L_x_51:
        /* <DEDUP_REMOVED lines=12> */
.L_x_54:
[----:B------:R-:W-:Y:S05]  /*5ca0*/  BSYNC B1 ;  /* 0x0000000000017941 */ /* 0x000fea0003800000 */
.L_x_53:
        /* <DEDUP_REMOVED lines=12> */
.L_x_56:
[----:B------:R-:W-:Y:S05]  /*5d70*/  BSYNC B1 ;  /* 0x0000000000017941 */ /* 0x000fea0003800000 */
.L_x_55:
        /* <DEDUP_REMOVED lines=12> */
.L_x_58:
[----:B------:R-:W-:Y:S05]  /*5e40*/  BSYNC B1 ;  /* 0x0000000000017941 */ /* 0x000fea0003800000 */
.L_x_57:
        /* <DEDUP_REMOVED lines=12> */
.L_x_60:
[----:B------:R-:W-:Y:S05]  /*5f10*/  BSYNC B1 ;  /* 0x0000000000017941 */ /* 0x000fea0003800000 */
.L_x_59:
        /* <DEDUP_REMOVED lines=12> */
.L_x_62:
[----:B------:R-:W-:Y:S05]  /*5fe0*/  BSYNC B1 ;  /* 0x0000000000017941 */ /* 0x000fea0003800000 */
.L_x_61:
        /* <DEDUP_REMOVED lines=12> */
.L_x_64:
[----:B------:R-:W-:Y:S05]  /*60b0*/  BSYNC B1 ;  /* 0x0000000000017941 */ /* 0x000fea0003800000 */
.L_x_63:
        /* <DEDUP_REMOVED lines=12> */
.L_x_66:
[----:B------:R-:W-:Y:S05]  /*6180*/  BSYNC B1 ;  /* 0x0000000000017941 */ /* 0x000fea0003800000 */
.L_x_65:
        /* <DEDUP_REMOVED lines=12> */
.L_x_68:
[----:B------:R-:W-:Y:S05]  /*6250*/  BSYNC B1 ;  /* 0x0000000000017941 */ /* 0x000fea0003800000 */
.L_x_67:
        /* <DEDUP_REMOVED lines=12> */
.L_x_70:
[----:B------:R-:W-:Y:S05]  /*6320*/  BSYNC B1 ;  /* 0x0000000000017941 */ /* 0x000fea0003800000 */
.L_x_69:
        /* <DEDUP_REMOVED lines=12> */
.L_x_72:
[----:B------:R-:W-:Y:S05]  /*63f0*/  BSYNC B1 ;  /* 0x0000000000017941 */ /* 0x000fea0003800000 */
.L_x_71:
        /* <DEDUP_REMOVED lines=12> */
.L_x_74:
[----:B------:R-:W-:Y:S05]  /*64c0*/  BSYNC B1 ;  /* 0x0000000000017941 */ /* 0x000fea0003800000 */
.L_x_73:
        /* <DEDUP_REMOVED lines=12> */
.L_x_76:
[----:B------:R-:W-:Y:S05]  /*6590*/  BSYNC B1 ;  /* 0x0000000000017941 */ /* 0x000fea0003800000 */
.L_x_75:
        /* <DEDUP_REMOVED lines=12> */
.L_x_78:
[----:B------:R-:W-:Y:S05]  /*6660*/  BSYNC B1 ;  /* 0x0000000000017941 */ /* 0x000fea0003800000 */
.L_x_77:
        /* <DEDUP_REMOVED lines=12> */
.L_x_80:
[----:B------:R-:W-:Y:S05]  /*6730*/  BSYNC B1 ;  /* 0x0000000000017941 */ /* 0x000fea0003800000 */
.L_x_79:
        /* <DEDUP_REMOVED lines=12> */
.L_x_82:
[----:B------:R-:W-:Y:S05]  /*6800*/  BSYNC B1 ;  /* 0x0000000000017941 */ /* 0x000fea0003800000 */
.L_x_81:
        /* <DEDUP_REMOVED lines=12> */
.L_x_84:
[----:B------:R-:W-:Y:S05]  /*68d0*/  BSYNC B1 ;  /* 0x0000000000017941 */ /* 0x000fea0003800000 */
.L_x_83:
        /* <DEDUP_REMOVED lines=12> */
.L_x_86:
[----:B------:R-:W-:Y:S05]  /*69a0*/  BSYNC B1 ;  /* 0x0000000000017941 */ /* 0x000fea0003800000 */
.L_x_85:
        /* <DEDUP_REMOVED lines=12> */
.L_x_88:
[----:B------:R-:W-:Y:S05]  /*6a70*/  BSYNC B1 ;  /* 0x0000000000017941 */ /* 0x000fea0003800000 */
.L_x_87:
        /* <DEDUP_REMOVED lines=12> */
.L_x_90:
[----:B------:R-:W-:Y:S05]  /*6b40*/  BSYNC B1 ;  /* 0x0000000000017941 */ /* 0x000fea0003800000 */
.L_x_89:
        /* <DEDUP_REMOVED lines=12> */
.L_x_92:
[----:B------:R-:W-:Y:S05]  /*6c10*/  BSYNC B1 ;  /* 0x0000000000017941 */ /* 0x000fea0003800000 */
.L_x_91:
        /* <DEDUP_REMOVED lines=12> */
.L_x_94:
[----:B------:R-:W-:Y:S05]  /*6ce0*/  BSYNC B1 ;  /* 0x0000000000017941 */ /* 0x000fea0003800000 */
.L_x_93:
        /* <DEDUP_REMOVED lines=12> */
.L_x_96:
[----:B------:R-:W-:Y:S05]  /*6db0*/  BSYNC B1 ;  /* 0x0000000000017941 */ /* 0x000fea0003800000 */
.L_x_95:
        /* <DEDUP_REMOVED lines=12> */
.L_x_98:
[----:B------:R-:W-:Y:S05]  /*6e80*/  BSYNC B1 ;  /* 0x0000000000017941 */ /* 0x000fea0003800000 */
.L_x_97:
        /* <DEDUP_REMOVED lines=12> */
.L_x_100:
[----:B------:R-:W-:Y:S05]  /*6f50*/  BSYNC B1 ;  /* 0x0000000000017941 */ /* 0x000fea0003800000 */
.L_x_99:
        /* <DEDUP_REMOVED lines=12> */
.L_x_102:
[----:B------:R-:W-:Y:S05]  /*7020*/  BSYNC B1 ;  /* 0x0000000000017941 */ /* 0x000fea0003800000 */
.L_x_101:
        /* <DEDUP_REMOVED lines=12> */
.L_x_104:
[----:B------:R-:W-:Y:S05]  /*70f0*/  BSYNC B1 ;  /* 0x0000000000017941 */ /* 0x000fea0003800000 */
.L_x_103:
        /* <DEDUP_REMOVED lines=12> */
.L_x_106:
[----:B------:R-:W-:Y:S05]  /*71c0*/  BSYNC B1 ;  /* 0x0000000000017941 */ /* 0x000fea0003800000 */
.L_x_105:
        /* <DEDUP_REMOVED lines=12> */
.L_x_108:
[----:B------:R-:W-:Y:S05]  /*7290*/  BSYNC B1 ;  /* 0x0000000000017941 */ /* 0x000fea0003800000 */
.L_x_107:
        /* <DEDUP_REMOVED lines=12> */
.L_x_110:
[----:B------:R-:W-:Y:S05]  /*7360*/  BSYNC B1 ;  /* 0x0000000000017941 */ /* 0x000fea0003800000 */
.L_x_109:
        /* <DEDUP_REMOVED lines=12> */
.L_x_112:
[----:B------:R-:W-:Y:S05]  /*7430*/  BSYNC B1 ;  /* 0x0000000000017941 */ /* 0x000fea0003800000 */
.L_x_111:
        /* <DEDUP_REMOVED lines=12> */
.L_x_114:
[----:B------:R-:W-:Y:S05]  /*7500*/  BSYNC B1 ;  /* 0x0000000000017941 */ /* 0x000fea0003800000 */
.L_x_113:
        /* <DEDUP_REMOVED lines=12> */
.L_x_116:
[----:B------:R-:W-:Y:S05]  /*75d0*/  BSYNC B1 ;  /* 0x0000000000017941 */ /* 0x000fea0003800000 */
.L_x_115:
        /* <DEDUP_REMOVED lines=12> */
.L_x_118:
[----:B------:R-:W-:Y:S05]  /*76a0*/  BSYNC B1 ;  /* 0x0000000000017941 */ /* 0x000fea0003800000 */
.L_x_117:
        /* <DEDUP_REMOVED lines=12> */
.L_x_120:
[----:B------:R-:W-:Y:S05]  /*7770*/  BSYNC B1 ;  /* 0x0000000000017941 */ /* 0x000fea0003800000 */
.L_x_119:
        /* <DEDUP_REMOVED lines=12> */
.L_x_122:
[----:B------:R-:W-:Y:S05]  /*7840*/  BSYNC B1 ;  /* 0x0000000000017941 */ /* 0x000fea0003800000 */
.L_x_121:
        /* <DEDUP_REMOVED lines=12> */
.L_x_124:
[----:B------:R-:W-:Y:S05]  /*7910*/  BSYNC B1 ;  /* 0x0000000000017941 */ /* 0x000fea0003800000 */
.L_x_123:
        /* <DEDUP_REMOVED lines=12> */
.L_x_126:
[----:B------:R-:W-:Y:S05]  /*79e0*/  BSYNC B1 ;  /* 0x0000000000017941 */ /* 0x000fea0003800000 */
.L_x_125:
        /* <DEDUP_REMOVED lines=12> */
.L_x_128:
[----:B------:R-:W-:Y:S05]  /*7ab0*/  BSYNC B1 ;  /* 0x0000000000017941 */ /* 0x000fea0003800000 */
.L_x_127:
        /* <DEDUP_REMOVED lines=12> */
.L_x_130:
[----:B------:R-:W-:Y:S05]  /*7b80*/  BSYNC B1 ;  /* 0x0000000000017941 */ /* 0x000fea0003800000 */
.L_x_129:
        /* <DEDUP_REMOVED lines=12> */
.L_x_132:
[----:B------:R-:W-:Y:S05]  /*7c50*/  BSYNC B1 ;  /* 0x0000000000017941 */ /* 0x000fea0003800000 */
.L_x_131:
        /* <DEDUP_REMOVED lines=12> */
.L_x_134:
[----:B------:R-:W-:Y:S05]  /*7d20*/  BSYNC B1 ;  /* 0x0000000000017941 */ /* 0x000fea0003800000 */
.L_x_133:
        /* <DEDUP_REMOVED lines=12> */
.L_x_136:
[----:B------:R-:W-:Y:S05]  /*7df0*/  BSYNC B1 ;  /* 0x0000000000017941 */ /* 0x000fea0003800000 */
.L_x_135:
        /* <DEDUP_REMOVED lines=12> */
.L_x_138:
[----:B------:R-:W-:Y:S05]  /*7ec0*/  BSYNC B1 ;  /* 0x0000000000017941 */ /* 0x000fea0003800000 */
.L_x_137:
        /* <DEDUP_REMOVED lines=12> */
.L_x_140:
[----:B------:R-:W-:Y:S05]  /*7f90*/  BSYNC B1 ;  /* 0x0000000000017941 */ /* 0x000fea0003800000 */
.L_x_139:
        /* <DEDUP_REMOVED lines=12> */
.L_x_142:
[----:B------:R-:W-:Y:S05]  /*8060*/  BSYNC B1 ;  /* 0x0000000000017941 */ /* 0x000fea0003800000 */
.L_x_141:
        /* <DEDUP_REMOVED lines=12> */
.L_x_144:
[----:B------:R-:W-:Y:S05]  /*8130*/  BSYNC B1 ;  /* 0x0000000000017941 */ /* 0x000fea0003800000 */
.L_x_143:
        /* <DEDUP_REMOVED lines=12> */
.L_x_146:
[----:B------:R-:W-:Y:S05]  /*8200*/  BSYNC B1 ;  /* 0x0000000000017941 */ /* 0x000fea0003800000 */
.L_x_145:
        /* <DEDUP_REMOVED lines=12> */
.L_x_148:
[----:B------:R-:W-:Y:S05]  /*82d0*/  BSYNC B1 ;  /* 0x0000000000017941 */ /* 0x000fea0003800000 */
.L_x_147:
        /* <DEDUP_REMOVED lines=12> */
.L_x_150:
[----:B------:R-:W-:Y:S05]  /*83a0*/  BSYNC B1 ;  /* 0x0000000000017941 */ /* 0x000fea0003800000 */
.L_x_149:
        /* <DEDUP_REMOVED lines=12> */
.L_x_152:
[----:B------:R-:W-:Y:S05]  /*8470*/  BSYNC B1 ;  /* 0x0000000000017941 */ /* 0x000fea0003800000 */
.L_x_151:
        /* <DEDUP_REMOVED lines=12> */
.L_x_154:
[----:B------:R-:W-:Y:S05]  /*8540*/  BSYNC B1 ;  /* 0x0000000000017941 */ /* 0x000fea0003800000 */
.L_x_153:
        /* <DEDUP_REMOVED lines=12> */
.L_x_156:
[----:B------:R-:W-:Y:S05]  /*8610*/  BSYNC B1 ;  /* 0x0000000000017941 */ /* 0x000fea0003800000 */
.L_x_155:
        /* <DEDUP_REMOVED lines=12> */
.L_x_158:
[----:B------:R-:W-:Y:S05]  /*86e0*/  BSYNC B1 ;  /* 0x0000000000017941 */ /* 0x000fea0003800000 */
.L_x_157:
        /* <DEDUP_REMOVED lines=12> */
.L_x_160:
[----:B------:R-:W-:Y:S05]  /*87b0*/  BSYNC B1 ;  /* 0x0000000000017941 */ /* 0x000fea0003800000 */
.L_x_159:
        /* <DEDUP_REMOVED lines=12> */
.L_x_162:
[----:B------:R-:W-:Y:S05]  /*8880*/  BSYNC B1 ;  /* 0x0000000000017941 */ /* 0x000fea0003800000 */
.L_x_161:
        /* <DEDUP_REMOVED lines=12> */
.L_x_164:
[----:B------:R-:W-:Y:S05]  /*8950*/  BSYNC B1 ;  /* 0x0000000000017941 */ /* 0x000fea0003800000 */
.L_x_163:
        /* <DEDUP_REMOVED lines=12> */
.L_x_166:
[----:B------:R-:W-:Y:S05]  /*8a20*/  BSYNC B1 ;  /* 0x0000000000017941 */ /* 0x000fea0003800000 */
.L_x_165:
        /* <DEDUP_REMOVED lines=12> */
.L_x_168:
[----:B------:R-:W-:Y:S05]  /*8af0*/  BSYNC B1 ;  /* 0x0000000000017941 */ /* 0x000fea0003800000 */
.L_x_167:
        /* <DEDUP_REMOVED lines=12> */
.L_x_170:
[----:B------:R-:W-:Y:S05]  /*8bc0*/  BSYNC B1 ;  /* 0x0000000000017941 */ /* 0x000fea0003800000 */
.L_x_169:
        /* <DEDUP_REMOVED lines=12> */
.L_x_172:
[----:B------:R-:W-:Y:S05]  /*8c90*/  BSYNC B1 ;  /* 0x0000000000017941 */ /* 0x000fea0003800000 */
.L_x_171:
        /* <DEDUP_REMOVED lines=12> */
.L_x_174:
[----:B------:R-:W-:Y:S05]  /*8d60*/  BSYNC B1 ;  /* 0x0000000000017941 */ /* 0x000fea0003800000 */
.L_x_173:
        /* <DEDUP_REMOVED lines=12> */
.L_x_176:
[----:B------:R-:W-:Y:S05]  /*8e30*/  BSYNC B1 ;  /* 0x0000000000017941 */ /* 0x000fea0003800000 */
.L_x_175:
        /* <DEDUP_REMOVED lines=12> */
.L_x_178:
[----:B------:R-:W-:Y:S05]  /*8f00*/  BSYNC B1 ;  /* 0x0000000000017941 */ /* 0x000fea0003800000 */
.L_x_177:
        /* <DEDUP_REMOVED lines=12> */
.L_x_180:
[----:B------:R-:W-:Y:S05]  /*8fd0*/  BSYNC B1 ;  /* 0x0000000000017941 */ /* 0x000fea0003800000 */
.L_x_179:
        /* <DEDUP_REMOVED lines=12> */
.L_x_182:
[----:B------:R-:W-:Y:S05]  /*90a0*/  BSYNC B1 ;  /* 0x0000000000017941 */ /* 0x000fea0003800000 */
.L_x_181:
        /* <DEDUP_REMOVED lines=12> */
.L_x_184:
[----:B------:R-:W-:Y:S05]  /*9170*/  BSYNC B1 ;  /* 0x0000000000017941 */ /* 0x000fea0003800000 */
.L_x_183:
        /* <DEDUP_REMOVED lines=12> */
.L_x_186:
[----:B------:R-:W-:Y:S05]  /*9240*/  BSYNC B1 ;  /* 0x0000000000017941 */ /* 0x000fea0003800000 */
.L_x_185:
[----:B-----5:R-:W-:Y:S01]  /*9250*/  LOP3.LUT R32, R32, 0xff, RZ, 0xc0, !PT ;  /* 0x000000ff20207812 */ /* 0x020fe200078ec0ff */
[----:B------:R-:W-:Y:S01]  /*9260*/  BSSY B1, `(.L_x_187) ;  /* 0x000000b000017945 */ /* 0x000fe20003800000 */
[----:B------:R-:W-:Y:S02]  /*9270*/  ISETP.LT.OR P2, PT, R35, 0x9a, !P0 ;  /* 0x0000009a2300780c */ /* 0x000fe40004741670 */
[----:B------:R-:W-:-:S05]  /*9280*/  F2FP.F16.E5M2.UNPACK_B R32, R32 ;  /* 0x00000020ff20723e */ /* 0x000fca00020004ff */
[----:B------:R-:W-:-:S05]  /*9290*/  HADD2.F32 R32, -RZ, R32.H0_H0 ;  /* 0x20000020ff207230 */ /* 0x000fca0000004100 */
[----:B------:R-:W-:-:S04]  /*92a0*/  FMUL R32, R32, UR22 ;  /* 0x0000001620207c20 */ /* 0x000fc80008400000 */
[----:B------:R-:W-:Y:S01]  /*92b0*/  FFMA R32, R23, UR21, R32 ;  /* 0x0000001517207c23 */ /* 0x000fe20008000020 */
[----:B------:R-:W-:-:S04]  /*92c0*/  PRMT R23, RZ, 0x7610, R23 ;  /* 0x00007610ff177816 */ /* 0x000fc80000000017 */
[----:B-1----:R-:W-:-:S05]  /*92d0*/  F2FP.SATFINITE.E5M2.F32.PACK_AB_MERGE_C R33, RZ, R32, RZ ;  /* 0x00000020ff21723e */ /* 0x002fca00048060ff */
[----:B------:R1:W-:Y:S01]  /*92e0*/  @!P4 STG.E.U8 desc[UR16][R24.64+0x98], R33 ;  /* 0x000098211800c986 */ /* 0x0003e2000c101110 */
[----:B------:R-:W-:Y:S05]  /*92f0*/  @P2 BRA `(.L_x_188) ;  /* 0x0000000000042947 */ /* 0x000fea0003800000 */
[----:B------:R0:W5:Y:S02]  /*9300*/  LDG.E.U8 R23, desc[UR16][R28.64+0x99] ;  /* 0x000099101c177981 */ /* 0x000164000c1e1100 */
.L_x_188:
[----:B------:R-:W-:Y:S05]  /*9310*/  BSYNC B1 ;  /* 0x0000000000017941 */ /* 0x000fea0003800000 */
.L_x_187:
        /* <DEDUP_REMOVED lines=8> */
[----:B------:R-:W-:-:S05]  /*93a0*/  F2FP.SATFINITE.E5M2.F32.PACK_AB_MERGE_C R23, RZ, R23, RZ ;  /* 0x00000017ff17723e */ /* 0x000fca00048060ff */
[----:B------:R0:W-:Y:S01]  /*93b0*/  @!P2 STG.E.U8 desc[UR16][R24.64+0x99], R23 ;  /* 0x000099171800a986 */ /* 0x0001e2000c101110 */
[----:B------:R-:W-:Y:S05]  /*93c0*/  @P4 BRA `(.L_x_190) ;  /* 0x0000000000044947 */ /* 0x000fea0003800000 */
[----:B------:R0:W5:Y:S02]  /*93d0*/  LDG.E.U8 R22, desc[UR16][R30.64+0x98] ;  /* 0x000098101e167981 */ /* 0x000164000c1e1100 */
.L_x_190:
[----:B------:R-:W-:Y:S05]  /*93e0*/  BSYNC B1 ;  /* 0x0000000000017941 */ /* 0x000fea0003800000 */
.L_x_189:
        /* <DEDUP_REMOVED lines=8> */
[----:B0-----:R-:W-:-:S05]  /*9470*/  F2FP.SATFINITE.E5M2.F32.PACK_AB_MERGE_C R23, RZ, R22, RZ ;  /* 0x00000016ff17723e */ /* 0x001fca00048060ff */
[----:B------:R0:W-:Y:S01]  /*9480*/  @!P4 STG.E.U8 desc[UR16][R26.64+0x98], R23 ;  /* 0x000098171a00c986 */ /* 0x0001e2000c101110 */
[----:B------:R-:W-:Y:S05]  /*9490*/  @P2 BRA `(.L_x_192) ;  /* 0x0000000000042947 */ /* 0x000fea0003800000 */
[----:B------:R0:W5:Y:S02]  /*94a0*/  LDG.E.U8 R21, desc[UR16][R30.64+0x99] ;  /* 0x000099101e157981 */ /* 0x000164000c1e1100 */
.L_x_192:
[----:B------:R-:W-:Y:S05]  /*94b0*/  BSYNC B1 ;  /* 0x0000000000017941 */ /* 0x000fea0003800000 */
.L_x_191:
        /* <DEDUP_REMOVED lines=12> */
.L_x_194:
[----:B------:R-:W-:Y:S05]  /*9580*/  BSYNC B1 ;  /* 0x0000000000017941 */ /* 0x000fea0003800000 */
.L_x_193:
        /* <DEDUP_REMOVED lines=12> */
.L_x_196:
[----:B------:R-:W-:Y:S05]  /*9650*/  BSYNC B1 ;  /* 0x0000000000017941 */ /* 0x000fea0003800000 */
.L_x_195:
        /* <DEDUP_REMOVED lines=12> */
.L_x_198:
[----:B------:R-:W-:Y:S05]  /*9720*/  BSYNC B1 ;  /* 0x0000000000017941 */ /* 0x000fea0003800000 */
.L_x_197:
        /* <DEDUP_REMOVED lines=12> */
.L_x_200:
[----:B------:R-:W-:Y:S05]  /*97f0*/  BSYNC B1 ;  /* 0x0000000000017941 */ /* 0x000fea0003800000 */
.L_x_199:
        /* <DEDUP_REMOVED lines=12> */
.L_x_202:
[----:B------:R-:W-:Y:S05]  /*98c0*/  BSYNC B1 ;  /* 0x0000000000017941 */ /* 0x000fea0003800000 */
.L_x_201:
        /* <DEDUP_REMOVED lines=12> */
.L_x_204:
[----:B------:R-:W-:Y:S05]  /*9990*/  BSYNC B1 ;  /* 0x0000000000017941 */ /* 0x000fea0003800000 */
.L_x_203:
        /* <DEDUP_REMOVED lines=12> */
.L_x_206:
[----:B------:R-:W-:Y:S05]  /*9a60*/  BSYNC B1 ;  /* 0x0000000000017941 */ /* 0x000fea0003800000 */
.L_x_205:
        /* <DEDUP_REMOVED lines=12> */
.L_x_208:
[----:B------:R-:W-:Y:S05]  /*9b30*/  BSYNC B1 ;  /* 0x0000000000017941 */ /* 0x000fea0003800000 */
.L_x_207:
        /* <DEDUP_REMOVED lines=12> */
.L_x_210:
[----:B------:R-:W-:Y:S05]  /*9c00*/  BSYNC B1 ;  /* 0x0000000000017941 */ /* 0x000fea0003800000 */
.L_x_209:
        /* <DEDUP_REMOVED lines=12> */
.L_x_212:
[----:B------:R-:W-:Y:S05]  /*9cd0*/  BSYNC B1 ;  /* 0x0000000000017941 */ /* 0x000fea0003800000 */
.L_x_211:
        /* <DEDUP_REMOVED lines=12> */
.L_x_214:
[----:B------:R-:W-:Y:S05]  /*9da0*/  BSYNC B1 ;  /* 0x0000000000017941 */ /* 0x000fea0003800000 */
.L_x_213:
        /* <DEDUP_REMOVED lines=12> */
.L_x_216:
[----:B------:R-:W-:Y:S05]  /*9e70*/  BSYNC B1 ;  /* 0x0000000000017941 */ /* 0x000fea0003800000 */
.L_x_215:
        /* <DEDUP_REMOVED lines=12> */
.L_x_218:
[----:B------:R-:W-:Y:S05]  /*9f40*/  BSYNC B1 ;  /* 0x0000000000017941 */ /* 0x000fea0003800000 */
.L_x_217:
        /* <DEDUP_REMOVED lines=12> */
.L_x_220:
[----:B------:R-:W-:Y:S05]  /*a010*/  BSYNC B1 ;  /* 0x0000000000017941 */ /* 0x000fea0003800000 */
.L_x_219:
        /* <DEDUP_REMOVED lines=12> */
.L_x_222:
[----:B------:R-:W-:Y:S05]  /*a0e0*/  BSYNC B1 ;  /* 0x0000000000017941 */ /* 0x000fea0003800000 */
.L_x_221:
        /* <DEDUP_REMOVED lines=12> */
.L_x_224:
[----:B------:R-:W-:Y:S05]  /*a1b0*/  BSYNC B1 ;  /* 0x0000000000017941 */ /* 0x000fea0003800000 */
.L_x_223:
        /* <DEDUP_REMOVED lines=12> */
.L_x_226:
[----:B------:R-:W-:Y:S05]  /*a280*/  BSYNC B1 ;  /* 0x0000000000017941 */ /* 0x000fea0003800000 */
.L_x_225:
        /* <DEDUP_REMOVED lines=12> */
.L_x_228:
[----:B------:R-:W-:Y:S05]  /*a350*/  BSYNC B1 ;  /* 0x0000000000017941 */ /* 0x000fea0003800000 */
.L_x_227:
        /* <DEDUP_REMOVED lines=12> */
.L_x_230:
[----:B------:R-:W-:Y:S05]  /*a420*/  BSYNC B1 ;  /* 0x0000000000017941 */ /* 0x000fea0003800000 */
.L_x_229:
[----:B-----5:R-:W-:Y:S01]  /*a430*/  LOP3.LUT R2, R2, 0xff, RZ, 0xc0, !PT ;  /* 0x000000ff02027812 */ /* 0x020fe200078ec0ff */
[----:B------:R-:W-:Y:S01]  /*a440*/  BSSY B1, `(.L_x_231) ;  /* 0x000000b000017945 */ /* 0x000fe20003800000 */
[----:B------:R-:W-:Y:S02]  /*a450*/  ISETP.LT.OR P2, PT, R35, 0xc2, !P1 ;  /* 0x000000c22300780c */ /* 0x000fe40004f41670 */
[----:B------:R-:W-:-:S05]  /*a460*/  F2FP.F16.E5M2.UNPACK_B R2, R2 ;  /* 0x00000002ff02723e */ /* 0x000fca00020004ff */
[----:B------:R-:W-:-:S05]  /*a470*/  HADD2.F32 R2, -RZ, R2.H0_H0 ;  /* 0x20000002ff027230 */ /* 0x000fca0000004100 */
[----:B0-----:R-:W-:-:S04]  /*a480*/  FMUL R3, R2, UR22 ;  /* 0x0000001602037c20 */ /* 0x001fc80008400000 */
[----:B------:R-:W-:Y:S01]  /*a490*/  FFMA R3, R0, UR21, R3 ;  /* 0x0000001500037c23 */ /* 0x000fe20008000003 */
[----:B------:R-:W-:-:S04]  /*a4a0*/  PRMT R0, RZ, 0x7610, R0 ;  /* 0x00007610ff007816 */ /* 0x000fc80000000000 */
[----:B------:R-:W-:-:S05]  /*a4b0*/  F2FP.SATFINITE.E5M2.F32.PACK_AB_MERGE_C R3, RZ, R3, RZ ;  /* 0x00000003ff03723e */ /* 0x000fca00048060ff */
[----:B------:R0:W-:Y:S01]  /*a4c0*/  @!P4 STG.E.U8 desc[UR16][R26.64+0xc0], R3 ;  /* 0x0000c0031a00c986 */ /* 0x0001e2000c101110 */
[----:B------:R-:W-:Y:S05]  /*a4d0*/  @P2 BRA `(.L_x_232) ;  /* 0x0000000000042947 */ /* 0x000fea0003800000 */
[----:B------:R0:W5:Y:S02]  /*a4e0*/  LDG.E.U8 R0, desc[UR16][R30.64+0xc1] ;  /* 0x0000c1101e007981 */ /* 0x000164000c1e1100 */
.L_x_232:
[----:B------:R-:W-:Y:S05]  /*a4f0*/  BSYNC B1 ;  /* 0x0000000000017941 */ /* 0x000fea0003800000 */
.L_x_231:
[----:B------:R-:W2:Y:S01]  /*a500*/  LDL.LU R2, [R1] ;  /* 0x0000000001027983 */ /* 0x000ea20000300800 */
[----:B-----5:R-:W-:Y:S01]  /*a510*/  LOP3.LUT R0, R0, 0xff, RZ, 0xc0, !PT ;  /* 0x000000ff00007812 */ /* 0x020fe200078ec0ff */
[----:B------:R-:W-:Y:S01]  /*a520*/  BSSY B1, `(.L_x_233) ;  /* 0x000000b000017945 */ /* 0x000fe20003800000 */
[----:B------:R-:W-:Y:S02]  /*a530*/  ISETP.LT.OR P4, PT, R35, 0xc9, !P0 ;  /* 0x000000c92300780c */ /* 0x000fe40004781670 */
[----:B------:R-:W-:-:S05]  /*a540*/  F2FP.F16.E5M2.UNPACK_B R0, R0 ;  /* 0x00000000ff00723e */ /* 0x000fca00020004ff */
[----:B------:R-:W-:-:S05]  /*a550*/  HADD2.F32 R0, -RZ, R0.H0_H0 ;  /* 0x20000000ff007230 */ /* 0x000fca0000004100 */
[----:B------:R-:W-:-:S04]  /*a560*/  FMUL R0, R0, UR22 ;  /* 0x0000001600007c20 */ /* 0x000fc80008400000 */
[----:B--2---:R-:W-:-:S05]  /*a570*/  FFMA R0, R2, UR21, R0 ;  /* 0x0000001502007c23 */ /* 0x004fca0008000000 */
[----:B0-----:R-:W-:Y:S02]  /*a580*/  F2FP.SATFINITE.E5M2.F32.PACK_AB_MERGE_C R3, RZ, R0, RZ ;  /* 0x00000000ff03723e */ /* 0x001fe400048060ff */
[----:B------:R-:W-:-:S03]  /*a590*/  PRMT R0, RZ, 0x7610, R0 ;  /* 0x00007610ff007816 */ /* 0x000fc60000000000 */
[----:B------:R0:W-:Y:S01]  /*a5a0*/  @!P2 STG.E.U8 desc[UR16][R26.64+0xc1], R3 ;  /* 0x0000c1031a00a986 */ /* 0x0001e2000c101110 */
[----:B------:R-:W-:Y:S05]  /*a5b0*/  @P4 BRA `(.L_x_234) ;  /* 0x0000000000044947 */ /* 0x000fea0003800000 */
[----:B------:R2:W5:Y:S02]  /*a5c0*/  LDG.E.U8 R0, desc[UR16][R28.64+0xc8] ;  /* 0x0000c8101c007981 */ /* 0x000564000c1e1100 */
.L_x_234:
[----:B------:R-:W-:Y:S05]  /*a5d0*/  BSYNC B1 ;  /* 0x0000000000017941 */ /* 0x000fea0003800000 */
.L_x_233:
[----:B------:R-:W3:Y:S01]  /*a5e0*/  LDL.LU R2, [R1+0x4] ;  /* 0x0000040001027983 */ /* 0x000ee20000300800 */
[----:B-----5:R-:W-:Y:S01]  /*a5f0*/  LOP3.LUT R0, R0, 0xff, RZ, 0xc0, !PT ;  /* 0x000000ff00007812 */ /* 0x020fe200078ec0ff */
[----:B------:R-:W-:Y:S01]  /*a600*/  BSSY B1, `(.L_x_235) ;  /* 0x000000b000017945 */ /* 0x000fe20003800000 */
[----:B------:R-:W-:Y:S02]  /*a610*/  ISETP.LT.OR P2, PT, R35, 0xca, !P0 ;  /* 0x000000ca2300780c */ /* 0x000fe40004741670 */
[----:B------:R-:W-:-:S05]  /*a620*/  F2FP.F16.E5M2.UNPACK_B R0, R0 ;  /* 0x00000000ff00723e */ /* 0x000fca00020004ff */
[----:B------:R-:W-:-:S05]  /*a630*/  HADD2.F32 R0, -RZ, R0.H0_H0 ;  /* 0x20000000ff007230 */ /* 0x000fca0000004100 */
[----:B------:R-:W-:-:S04]  /*a640*/  FMUL R0, R0, UR22 ;  /* 0x0000001600007c20 */ /* 0x000fc80008400000 */
[----:B---3--:R-:W-:-:S05]  /*a650*/  FFMA R0, R2, UR21, R0 ;  /* 0x0000001502007c23 */ /* 0x008fca0008000000 */
[----:B0-----:R-:W-:Y:S02]  /*a660*/  F2FP.SATFINITE.E5M2.F32.PACK_AB_MERGE_C R3, RZ, R0, RZ ;  /* 0x00000000ff03723e */ /* 0x001fe400048060ff */
[----:B------:R-:W-:-:S03]  /*a670*/  PRMT R0, RZ, 0x7610, R0 ;  /* 0x00007610ff007816 */ /* 0x000fc60000000000 */
[----:B------:R0:W-:Y:S01]  /*a680*/  @!P4 STG.E.U8 desc[UR16][R24.64+0xc8], R3 ;  /* 0x0000c8031800c986 */ /* 0x0001e2000c101110 */
[----:B------:R-:W-:Y:S05]  /*a690*/  @P2 BRA `(.L_x_236) ;  /* 0x0000000000042947 */ /* 0x000fea0003800000 */
[----:B------:R3:W5:Y:S02]  /*a6a0*/  LDG.E.U8 R0, desc[UR16][R28.64+0xc9] ;  /* 0x0000c9101c007981 */ /* 0x000764000c1e1100 */
.L_x_236:
[----:B------:R-:W-:Y:S05]  /*a6b0*/  BSYNC B1 ;  /* 0x0000000000017941 */ /* 0x000fea0003800000 */
.L_x_235:
[----:B------:R-:W2:Y:S01]  /*a6c0*/  LDL.LU R2, [R1+0x8] ;  /* 0x0000080001027983 */ /* 0x000ea20000300800 */
        /* <DEDUP_REMOVED lines=12> */
.L_x_238:
[----:B------:R-:W-:Y:S05]  /*a790*/  BSYNC B1 ;  /* 0x0000000000017941 */ /* 0x000fea0003800000 */
.L_x_237:
        /* <DEDUP_REMOVED lines=13> */
.L_x_240:
[----:B------:R-:W-:Y:S05]  /*a870*/  BSYNC B1 ;  /* 0x0000000000017941 */ /* 0x000fea0003800000 */
.L_x_239:
        /* <DEDUP_REMOVED lines=13> */
.L_x_242:
[----:B------:R-:W-:Y:S05]  /*a950*/  BSYNC B1 ;  /* 0x0000000000017941 */ /* 0x000fea0003800000 */
.L_x_241:
        /* <DEDUP_REMOVED lines=13> */
.L_x_244:
[----:B------:R-:W-:Y:S05]  /*aa30*/  BSYNC B1 ;  /* 0x0000000000017941 */ /* 0x000fea0003800000 */
.L_x_243:
        /* <DEDUP_REMOVED lines=13> */
.L_x_246:
[----:B------:R-:W-:Y:S05]  /*ab10*/  BSYNC B1 ;  /* 0x0000000000017941 */ /* 0x000fea0003800000 */
.L_x_245:
        /* <DEDUP_REMOVED lines=13> */
.L_x_248:
[----:B------:R-:W-:Y:S05]  /*abf0*/  BSYNC B1 ;  /* 0x0000000000017941 */ /* 0x000fea0003800000 */
.L_x_247:
        /* <DEDUP_REMOVED lines=13> */
.L_x_250:
[----:B------:R-:W-:Y:S05]  /*acd0*/  BSYNC B1 ;  /* 0x0000000000017941 */ /* 0x000fea0003800000 */
.L_x_249:
        /* <DEDUP_REMOVED lines=13> */
.L_x_252:
[----:B------:R-:W-:Y:S05]  /*adb0*/  BSYNC B1 ;  /* 0x0000000000017941 */ /* 0x000fea0003800000 */
.L_x_251:
        /* <DEDUP_REMOVED lines=13> */
.L_x_254:
[----:B------:R-:W-:Y:S05]  /*ae90*/  BSYNC B1 ;  /* 0x0000000000017941 */ /* 0x000fea0003800000 */
.L_x_253:
        /* <DEDUP_REMOVED lines=13> */
.L_x_256:
[----:B------:R-:W-:Y:S05]  /*af70*/  BSYNC B1 ;  /* 0x0000000000017941 */ /* 0x000fea0003800000 */
.L_x_255:
        /* <DEDUP_REMOVED lines=13> */
.L_x_258:
[----:B------:R-:W-:Y:S05]  /*b050*/  BSYNC B1 ;  /* 0x0000000000017941 */ /* 0x000fea0003800000 */
.L_x_257:
        /* <DEDUP_REMOVED lines=13> */
.L_x_260:
[----:B------:R-:W-:Y:S05]  /*b130*/  BSYNC B1 ;  /* 0x0000000000017941 */ /* 0x000fea0003800000 */
.L_x_259:
        /* <DEDUP_REMOVED lines=13> */
.L_x_262:
[----:B------:R-:W-:Y:S05]  /*b210*/  BSYNC B1 ;  /* 0x0000000000017941 */ /* 0x000fea0003800000 */
.L_x_261:
        /* <DEDUP_REMOVED lines=13> */
.L_x_264:
[----:B------:R-:W-:Y:S05]  /*b2f0*/  BSYNC B1 ;  /* 0x0000000000017941 */ /* 0x000fea0003800000 */
.L_x_263:
        /* <DEDUP_REMOVED lines=13> */
.L_x_266:
[----:B------:R-:W-:Y:S05]  /*b3d0*/  BSYNC B1 ;  /* 0x0000000000017941 */ /* 0x000fea0003800000 */
.L_x_265:
        /* <DEDUP_REMOVED lines=13> */
.L_x_268:
[----:B------:R-:W-:Y:S05]  /*b4b0*/  BSYNC B1 ;  /* 0x0000000000017941 */ /* 0x000fea0003800000 */
.L_x_267:
        /* <DEDUP_REMOVED lines=13> */
.L_x_270:
[----:B------:R-:W-:Y:S05]  /*b590*/  BSYNC B1 ;  /* 0x0000000000017941 */ /* 0x000fea0003800000 */
.L_x_269:
        /* <DEDUP_REMOVED lines=13> */
.L_x_272:
[----:B------:R-:W-:Y:S05]  /*b670*/  BSYNC B1 ;  /* 0x0000000000017941 */ /* 0x000fea0003800000 */
.L_x_271:
        /* <DEDUP_REMOVED lines=13> */
.L_x_274:
[----:B------:R-:W-:Y:S05]  /*b750*/  BSYNC B1 ;  /* 0x0000000000017941 */ /* 0x000fea0003800000 */
.L_x_273:
        /* <DEDUP_REMOVED lines=13> */
.L_x_276:
[----:B------:R-:W-:Y:S05]  /*b830*/  BSYNC B1 ;  /* 0x0000000000017941 */ /* 0x000fea0003800000 */
.L_x_275:
        /* <DEDUP_REMOVED lines=13> */
.L_x_278:
[----:B------:R-:W-:Y:S05]  /*b910*/  BSYNC B1 ;  /* 0x0000000000017941 */ /* 0x000fea0003800000 */
.L_x_277:
        /* <DEDUP_REMOVED lines=13> */
.L_x_280:
[----:B------:R-:W-:Y:S05]  /*b9f0*/  BSYNC B1 ;  /* 0x0000000000017941 */ /* 0x000fea0003800000 */
.L_x_279:
        /* <DEDUP_REMOVED lines=13> */
.L_x_282:
[----:B------:R-:W-:Y:S05]  /*bad0*/  BSYNC B1 ;  /* 0x0000000000017941 */ /* 0x000fea0003800000 */
.L_x_281:
        /* <DEDUP_REMOVED lines=13> */
.L_x_284:
[----:B------:R-:W-:Y:S05]  /*bbb0*/  BSYNC B1 ;  /* 0x0000000000017941 */ /* 0x000fea0003800000 */
.L_x_283:
        /* <DEDUP_REMOVED lines=13> */
.L_x_286:
[----:B------:R-:W-:Y:S05]  /*bc90*/  BSYNC B1 ;  /* 0x0000000000017941 */ /* 0x000fea0003800000 */
.L_x_285:
        /* <DEDUP_REMOVED lines=13> */
.L_x_288:
[----:B------:R-:W-:Y:S05]  /*bd70*/  BSYNC B1 ;  /* 0x0000000000017941 */ /* 0x000fea0003800000 */
.L_x_287:
[----:B------:R-:W-:Y:S05]  /*bd80*/  @P1 BRA `(.L_x_289) ;  /* 0x0000002000a01947 */ /* 0x000fea0003800000 */
[----:B------:R-:W2:Y:S01]  /*bd90*/  LDL.LU R2, [R1+0x70] ;  /* 0x0000700001027983 */ /* 0x000ea20000300800 */
[----:B-----5:R-:W-:-:S04]  /*bda0*/  LOP3.LUT R0, R0, 0xff, RZ, 0xc0, !PT ;  /* 0x000000ff00007812 */ /* 0x020fc800078ec0ff */
[----:B------:R-:W-:-:S05]  /*bdb0*/  F2FP.F16.E5M2.UNPACK_B R0, R0 ;  /* 0x00000000ff00723e */ /* 0x000fca00020004ff */
[----:B------:R-:W-:-:S05]  /*bdc0*/  HADD2.F32 R0, -RZ, R0.H0_H0 ;  /* 0x20000000ff007230 */ /* 0x000fca0000004100 */
[----:B------:R-:W-:-:S04]  /*bdd0*/  FMUL R0, R0, UR22 ;  /* 0x0000001600007c20 */ /* 0x000fc80008400000 */
[----:B--2---:R-:W-:-:S05]  /*bde0*/  FFMA R0, R2, UR21, R0 ;  /* 0x0000001502007c23 */ /* 0x004fca0008000000 */
[----:B0-----:R-:W-:-:S05]  /*bdf0*/  F2FP.SATFINITE.E5M2.F32.PACK_AB_MERGE_C R3, RZ, R0, RZ ;  /* 0x00000000ff03723e */ /* 0x001fca00048060ff */
[----:B------:R0:W-:Y:S01]  /*be00*/  STG.E.U8 desc[UR16][R26.64+0xf9], R3 ;  /* 0x0000f9031a007986 */ /* 0x0001e2000c101110 */
[----:B------:R-:W-:Y:S05]  /*be10*/  BRA `(.L_x_289) ;  /* 0x00000020007c7947 */ /* 0x000fea0003800000 */
.L_x_32:
[----:B------:R-:W-:Y:S01]  /*be20*/  ISETP.GE.AND P1, PT, R38, 0x1, PT ;  /* 0x000000012600780c */ /* 0x000fe20003f26270 */
[----:B------:R-:W-:Y:S01]  /*be30*/  FMUL R227, R227, UR21 ;  /* 0x00000015e3e37c20 */ /* 0x000fe20008400000 */
[----:B------:R-:W-:Y:S01]  /*be40*/  FMUL R226, R226, UR21 ;  /* 0x00000015e2e27c20 */ /* 0x000fe20008400000 */
[----:B------:R-:W-:Y:S02]  /*be50*/  ISETP.GE.AND P0, PT, R38, 0x9, PT ;  /* 0x000000092600780c */ /* 0x000fe40003f06270 */
[C---:B------:R-:W-:Y:S02]  /*be60*/  ISETP.LT.OR P4, PT, R35.reuse, 0x1, !P1 ;  /* 0x000000012300780c */ /* 0x040fe40004f81670 */
[----:B------:R-:W-:Y:S02]  /*be70*/  ISETP.LT.OR P5, PT, R35, 0x2, !P1 ;  /* 0x000000022300780c */ /* 0x000fe40004fa1670 */
[----:B------:R-:W-:Y:S02]  /*be80*/  F2FP.SATFINITE.E5M2.F32.PACK_AB_MERGE_C R227, RZ, R227, RZ ;  /* 0x000000e3ffe3723e */ /* 0x000fe400048060ff */
[----:B------:R-:W-:-:S02]  /*be90*/  F2FP.SATFINITE.E5M2.F32.PACK_AB_MERGE_C R29, RZ, R226, RZ ;  /* 0x000000e2ff1d723e */ /* 0x000fc400048060ff */
[----:B------:R-:W-:Y:S01]  /*bea0*/  ISETP.LT.OR P2, PT, R35, 0x1, !P0 ;  /* 0x000000012300780c */ /* 0x000fe20004741670 */
[----:B------:R-:W-:Y:S01]  /*beb0*/  FMUL R225, R225, UR21 ;  /* 0x00000015e1e17c20 */ /* 0x000fe20008400000 */
[C---:B------:R-:W-:Y:S01]  /*bec0*/  ISETP.LT.OR P6, PT, R35.reuse, 0xa, !P1 ;  /* 0x0000000a2300780c */ /* 0x040fe20004fc1670 */
[----:B------:R-:W-:Y:S01]  /*bed0*/  FMUL R224, R224, UR21 ;  /* 0x00000015e0e07c20 */ /* 0x000fe20008400000 */
[----:B------:R-:W-:Y:S01]  /*bee0*/  FMUL R222, R222, UR21 ;  /* 0x00000015dede7c20 */ /* 0x000fe20008400000 */
[----:B------:R-:W-:Y:S01]  /*bef0*/  @!P4 STG.E.U8 desc[UR16][R24.64], R227 ;  /* 0x000000e31800c986 */ /* 0x000fe2000c101110 */
[----:B------:R-:W-:-:S03]  /*bf00*/  ISETP.LT.OR P4, PT, R35, 0x2, !P0 ;  /* 0x000000022300780c */ /* 0x000fc60004781670 */
[----:B------:R0:W-:Y:S01]  /*bf10*/  @!P5 STG.E.U8 desc[UR16][R24.64+0x1], R29 ;  /* 0x0000011d1800d986 */ /* 0x0001e2000c101110 */
[----:B------:R-:W-:Y:S01]  /*bf20*/  ISETP.LT.OR P5, PT, R35, 0x9, !P1 ;  /* 0x000000092300780c */ /* 0x000fe20004fa1670 */
[----:B------:R-:W-:Y:S01]  /*bf30*/  FMUL R223, R223, UR21 ;  /* 0x00000015dfdf7c20 */ /* 0x000fe20008400000 */
[----:B------:R-:W-:Y:S01]  /*bf40*/  F2FP.SATFINITE.E5M2.F32.PACK_AB_MERGE_C R225, RZ, R225, RZ ;  /* 0x000000e1ffe1723e */ /* 0x000fe200048060ff */
[----:B------:R-:W-:Y:S01]  /*bf50*/  FMUL R221, R221, UR21 ;  /* 0x00000015dddd7c20 */ /* 0x000fe20008400000 */
[----:B------:R-:W-:Y:S01]  /*bf60*/  F2FP.SATFINITE.E5M2.F32.PACK_AB_MERGE_C R31, RZ, R224, RZ ;  /* 0x000000e0ff1f723e */ /* 0x000fe200048060ff */
[----:B------:R-:W-:Y:S01]  /*bf70*/  FMUL R220, R220, UR21 ;  /* 0x00000015dcdc7c20 */ /* 0x000fe20008400000 */
[----:B------:R-:W-:Y:S01]  /*bf80*/  F2FP.SATFINITE.E5M2.F32.PACK_AB_MERGE_C R223, RZ, R223, RZ ;  /* 0x000000dfffdf723e */ /* 0x000fe200048060ff */
[----:B------:R-:W-:Y:S01]  /*bf90*/  @!P2 STG.E.U8 desc[UR16][R26.64], R225 ;  /* 0x000000e11a00a986 */ /* 0x000fe2000c101110 */
[----:B0-----:R-:W-:-:S03]  /*bfa0*/  F2FP.SATFINITE.E5M2.F32.PACK_AB_MERGE_C R29, RZ, R222, RZ ;  /* 0x000000deff1d723e */ /* 0x001fc600048060ff */
[----:B------:R0:W-:Y:S01]  /*bfb0*/  @!P4 STG.E.U8 desc[UR16][R26.64+0x1], R31 ;  /* 0x0000011f1a00c986 */ /* 0x0001e2000c101110 */
[C---:B------:R-:W-:Y:S02]  /*bfc0*/  ISETP.LT.OR P2, PT, R35.reuse, 0x9, !P0 ;  /* 0x000000092300780c */ /* 0x040fe40004741670 */
[C---:B------:R-:W-:Y:S01]  /*bfd0*/  ISETP.LT.OR P4, PT, R35.reuse, 0xa, !P0 ;  /* 0x0000000a2300780c */ /* 0x040fe20004781670 */
[----:B------:R1:W-:Y:S01]  /*bfe0*/  @!P6 STG.E.U8 desc[UR16][R24.64+0x9], R29 ;  /* 0x0000091d1800e986 */ /* 0x0003e2000c101110 */
[C---:B------:R-:W-:Y:S01]  /*bff0*/  ISETP.LT.OR P6, PT, R35.reuse, 0x12, !P1 ;  /* 0x000000122300780c */ /* 0x040fe20004fc1670 */
[----:B------:R-:W-:Y:S02]  /*c000*/  FMUL R218, R218, UR21 ;  /* 0x00000015dada7c20 */ /* 0x000fe40008400000 */
[----:B------:R-:W-:Y:S01]  /*c010*/  @!P5 STG.E.U8 desc[UR16][R24.64+0x8], R223 ;  /* 0x000008df1800d986 */ /* 0x000fe2000c101110 */
[----:B------:R-:W-:-:S03]  /*c020*/  ISETP.LT.OR P5, PT, R35, 0x11, !P1 ;  /* 0x000000112300780c */ /* 0x000fc60004fa1670 */
[----:B------:R-:W2:Y:S01]  /*c030*/  LDL.LU R226, [R1+0xc] ;  /* 0x00000c0001e27983 */ /* 0x000ea20000300800 */
[----:B------:R-:W-:Y:S01]  /*c040*/  F2FP.SATFINITE.E5M2.F32.PACK_AB_MERGE_C R221, RZ, R221, RZ ;  /* 0x000000ddffdd723e */ /* 0x000fe200048060ff */
[----:B------:R-:W-:Y:S01]  /*c050*/  FMUL R219, R219, UR21 ;  /* 0x00000015dbdb7c20 */ /* 0x000fe20008400000 */
[----:B0-----:R-:W-:Y:S01]  /*c060*/  F2FP.SATFINITE.E5M2.F32.PACK_AB_MERGE_C R31, RZ, R220, RZ ;  /* 0x000000dcff1f723e */ /* 0x001fe200048060ff */
[----:B------:R-:W3:Y:S01]  /*c070*/  LDL.LU R227, [R1+0x8] ;  /* 0x0000080001e37983 */ /* 0x000ee20000300800 */
[----:B-1----:R-:W-:-:S03]  /*c080*/  F2FP.SATFINITE.E5M2.F32.PACK_AB_MERGE_C R29, RZ, R218, RZ ;  /* 0x000000daff1d723e */ /* 0x002fc600048060ff */
[----:B------:R-:W4:Y:S04]  /*c090*/  LDL.LU R225, [R1+0x4] ;  /* 0x0000040001e17983 */ /* 0x000f280000300800 */
[----:B------:R-:W3:Y:S01]  /*c0a0*/  LDL.LU R224, [R1] ;  /* 0x0000000001e07983 */ /* 0x000ee20000300800 */
[----:B------:R-:W-:-:S03]  /*c0b0*/  F2FP.SATFINITE.E5M2.F32.PACK_AB_MERGE_C R219, RZ, R219, RZ ;  /* 0x000000dbffdb723e */ /* 0x000fc600048060ff */
[----:B------:R-:W-:Y:S01]  /*c0c0*/  @!P2 STG.E.U8 desc[UR16][R26.64+0x8], R221 ;  /* 0x000008dd1a00a986 */ /* 0x000fe2000c101110 */
[----:B------:R-:W-:-:S03]  /*c0d0*/  ISETP.LT.OR P2, PT, R35, 0x11, !P0 ;  /* 0x000000112300780c */ /* 0x000fc60004741670 */
[----:B------:R0:W-:Y:S01]  /*c0e0*/  @!P4 STG.E.U8 desc[UR16][R26.64+0x9], R31 ;  /* 0x0000091f1a00c986 */ /* 0x0001e2000c101110 */
[----:B------:R-:W-:-:S03]  /*c0f0*/  ISETP.LT.OR P4, PT, R35, 0x12, !P0 ;  /* 0x000000122300780c */ /* 0x000fc60004781670 */
[----:B------:R1:W-:Y:S01]  /*c100*/  @!P6 STG.E.U8 desc[UR16][R24.64+0x11], R29 ;  /* 0x0000111d1800e986 */ /* 0x0003e2000c101110 */
[----:B------:R-:W-:Y:S01]  /*c110*/  ISETP.LT.OR P6, PT, R35, 0x1a, !P1 ;  /* 0x0000001a2300780c */ /* 0x000fe20004fc1670 */
[----:B------:R-:W-:Y:S01]  /*c120*/  FMUL R217, R217, UR21 ;  /* 0x00000015d9d97c20 */ /* 0x000fe20008400000 */
[----:B------:R-:W-:Y:S01]  /*c130*/  FMUL R216, R216, UR21 ;  /* 0x00000015d8d87c20 */ /* 0x000fe20008400000 */
[----:B------:R-:W-:Y:S01]  /*c140*/  FMUL R214, R214, UR21 ;  /* 0x00000015d6d67c20 */ /* 0x000fe20008400000 */
[----:B------:R-:W-:Y:S01]  /*c150*/  @!P5 STG.E.U8 desc[UR16][R24.64+0x10], R219 ;  /* 0x000010db1800d986 */ /* 0x000fe2000c101110 */
[----:B------:R-:W-:Y:S01]  /*c160*/  ISETP.LT.OR P5, PT, R35, 0x19, !P1 ;  /* 0x000000192300780c */ /* 0x000fe20004fa1670 */
[----:B------:R-:W-:Y:S01]  /*c170*/  FMUL R215, R215, UR21 ;  /* 0x00000015d7d77c20 */ /* 0x000fe20008400000 */
[----:B------:R-:W-:Y:S01]  /*c180*/  F2FP.SATFINITE.E5M2.F32.PACK_AB_MERGE_C R217, RZ, R217, RZ ;  /* 0x000000d9ffd9723e */ /* 0x000fe200048060ff */
[----:B------:R-:W-:Y:S01]  /*c190*/  FMUL R213, R213, UR21 ;  /* 0x00000015d5d57c20 */ /* 0x000fe20008400000 */
[----:B0-----:R-:W-:Y:S01]  /*c1a0*/  F2FP.SATFINITE.E5M2.F32.PACK_AB_MERGE_C R31, RZ, R216, RZ ;  /* 0x000000d8ff1f723e */ /* 0x001fe200048060ff */
[----:B------:R-:W-:Y:S01]  /*c1b0*/  FMUL R212, R212, UR21 ;  /* 0x00000015d4d47c20 */ /* 0x000fe20008400000 */
[----:B-1----:R-:W-:Y:S01]  /*c1c0*/  F2FP.SATFINITE.E5M2.F32.PACK_AB_MERGE_C R29, RZ, R214, RZ ;  /* 0x000000d6ff1d723e */ /* 0x002fe200048060ff */
[----:B------:R-:W-:Y:S01]  /*c1d0*/  @!P2 STG.E.U8 desc[UR16][R26.64+0x10], R217 ;  /* 0x000010d91a00a986 */ /* 0x000fe2000c101110 */
[----:B------:R-:W-:-:S02]  /*c1e0*/  F2FP.SATFINITE.E5M2.F32.PACK_AB_MERGE_C R215, RZ, R215, RZ ;  /* 0x000000d7ffd7723e */ /* 0x000fc400048060ff */
[C---:B------:R-:W-:Y:S01]  /*c1f0*/  ISETP.LT.OR P2, PT, R35.reuse, 0x19, !P0 ;  /* 0x000000192300780c */ /* 0x040fe20004741670 */
[----:B------:R0:W-:Y:S01]  /*c200*/  @!P4 STG.E.U8 desc[UR16][R26.64+0x11], R31 ;  /* 0x0000111f1a00c986 */ /* 0x0001e2000c101110 */
[----:B------:R-:W-:-:S03]  /*c210*/  ISETP.LT.OR P4, PT, R35, 0x1a, !P0 ;  /* 0x0000001a2300780c */ /* 0x000fc60004781670 */
[----:B------:R1:W-:Y:S01]  /*c220*/  @!P6 STG.E.U8 desc[UR16][R24.64+0x19], R29 ;  /* 0x0000191d1800e986 */ /* 0x0003e2000c101110 */
[C---:B------:R-:W-:Y:S01]  /*c230*/  ISETP.LT.OR P6, PT, R35.reuse, 0x22, !P1 ;  /* 0x000000222300780c */ /* 0x040fe20004fc1670 */
[----:B------:R-:W-:Y:S02]  /*c240*/  FMUL R210, R210, UR21 ;  /* 0x00000015d2d27c20 */ /* 0x000fe40008400000 */
[----:B------:R-:W-:Y:S01]  /*c250*/  @!P5 STG.E.U8 desc[UR16][R24.64+0x18], R215 ;  /* 0x000018d71800d986 */ /* 0x000fe2000c101110 */
[----:B------:R-:W-:Y:S01]  /*c260*/  ISETP.LT.OR P5, PT, R35, 0x21, !P1 ;  /* 0x000000212300780c */ /* 0x000fe20004fa1670 */
[----:B------:R-:W-:Y:S01]  /*c270*/  FMUL R211, R211, UR21 ;  /* 0x00000015d3d37c20 */ /* 0x000fe20008400000 */
[----:B------:R-:W-:Y:S01]  /*c280*/  F2FP.SATFINITE.E5M2.F32.PACK_AB_MERGE_C R213, RZ, R213, RZ ;  /* 0x000000d5ffd5723e */ /* 0x000fe200048060ff */
[----:B------:R-:W-:Y:S01]  /*c290*/  FMUL R209, R209, UR21 ;  /* 0x00000015d1d17c20 */ /* 0x000fe20008400000 */
[----:B0-----:R-:W-:Y:S01]  /*c2a0*/  F2FP.SATFINITE.E5M2.F32.PACK_AB_MERGE_C R31, RZ, R212, RZ ;  /* 0x000000d4ff1f723e */ /* 0x001fe200048060ff */
[----:B------:R-:W-:Y:S01]  /*c2b0*/  FMUL R208, R208, UR21 ;  /* 0x00000015d0d07c20 */ /* 0x000fe20008400000 */
        /* <DEDUP_REMOVED lines=8> */
[----:B------:R-:W-:-:S03]  /*c340*/  ISETP.LT.OR P6, PT, R35, 0x2a, !P1 ;  /* 0x0000002a2300780c */ /* 0x000fc60004fc1670 */
        /* <DEDUP_REMOVED lines=238> */
[----:B------:R-:W-:Y:S01]  /*d230*/  @!P6 STG.E.U8 desc[UR16][R24.64+0x99], R29 ;  /* 0x0000991d1800e986 */ /* 0x000fe2000c101110 */
[----:B------:R-:W-:-:S03]  /*d240*/  ISETP.LT.OR P6, PT, R35, 0xa2, !P1 ;  /* 0x000000a22300780c */ /* 0x000fc60004fc1670 */
[----:B------:R1:W-:Y:S01]  /*d250*/  @!P5 STG.E.U8 desc[UR16][R24.64+0x98], R23 ;  /* 0x000098171800d986 */ /* 0x0003e2000c101110 */
[----:B------:R-:W-:Y:S01]  /*d260*/  ISETP.LT.OR P5, PT, R35, 0xa1, !P1 ;  /* 0x000000a12300780c */ /* 0x000fe20004fa1670 */
[----:B------:R-:W-:Y:S01]  /*d270*/  FMUL R19, R19, UR21 ;  /* 0x0000001513137c20 */ /* 0x000fe20008400000 */
[----:B------:R-:W-:Y:S01]  /*d280*/  F2FP.SATFINITE.E5M2.F32.PACK_AB_MERGE_C R21, RZ, R21, RZ ;  /* 0x00000015ff15723e */ /* 0x000fe200048060ff */
[----:B------:R-:W-:Y:S01]  /*d290*/  FMUL R17, R17, UR21 ;  /* 0x0000001511117c20 */ /* 0x000fe20008400000 */
[----:B0-----:R-:W-:Y:S01]  /*d2a0*/  F2FP.SATFINITE.E5M2.F32.PACK_AB_MERGE_C R31, RZ, R20, RZ ;  /* 0x00000014ff1f723e */ /* 0x001fe200048060ff */
[----:B------:R-:W-:Y:S01]  /*d2b0*/  FMUL R16, R16, UR21 ;  /* 0x0000001510107c20 */ /* 0x000fe20008400000 */
[----:B------:R-:W-:Y:S01]  /*d2c0*/  F2FP.SATFINITE.E5M2.F32.PACK_AB_MERGE_C R19, RZ, R19, RZ ;  /* 0x00000013ff13723e */ /* 0x000fe200048060ff */
[----:B------:R0:W-:Y:S01]  /*d2d0*/  @!P2 STG.E.U8 desc[UR16][R26.64+0x98], R21 ;  /* 0x000098151a00a986 */ /* 0x0001e2000c101110 */
[----:B-1----:R-:W-:-:S03]  /*d2e0*/  F2FP.SATFINITE.E5M2.F32.PACK_AB_MERGE_C R23, RZ, R18, RZ ;  /* 0x00000012ff17723e */ /* 0x002fc600048060ff */
[----:B------:R-:W-:Y:S01]  /*d2f0*/  @!P4 STG.E.U8 desc[UR16][R26.64+0x99], R31 ;  /* 0x0000991f1a00c986 */ /* 0x000fe2000c101110 */
[C---:B------:R-:W-:Y:S02]  /*d300*/  ISETP.LT.OR P2, PT, R35.reuse, 0xa1, !P0 ;  /* 0x000000a12300780c */ /* 0x040fe40004741670 */
[C---:B------:R-:W-:Y:S01]  /*d310*/  ISETP.LT.OR P4, PT, R35.reuse, 0xa2, !P0 ;  /* 0x000000a22300780c */ /* 0x040fe20004781670 */
[----:B------:R-:W-:Y:S01]  /*d320*/  @!P6 STG.E.U8 desc[UR16][R24.64+0xa1], R23 ;  /* 0x0000a1171800e986 */ /* 0x000fe2000c101110 */
[C---:B------:R-:W-:Y:S01]  /*d330*/  ISETP.LT.OR P6, PT, R35.reuse, 0xaa, !P1 ;  /* 0x000000aa2300780c */ /* 0x040fe20004fc1670 */
[----:B------:R-:W-:Y:S02]  /*d340*/  FMUL R14, R14, UR21 ;  /* 0x000000150e0e7c20 */ /* 0x000fe40008400000 */
        /* <DEDUP_REMOVED lines=20> */
[----:B------:R-:W4:Y:S01]  /*d490*/  LDL.LU R222, [R1+0x1c] ;  /* 0x00001c0001de7983 */ /* 0x000f220000300800 */
[----:B0-----:R-:W-:-:S02]  /*d4a0*/  F2FP.SATFINITE.E5M2.F32.PACK_AB_MERGE_C R17, RZ, R10, RZ ;  /* 0x0000000aff11723e */ /* 0x001fc400048060ff */
[----:B-1----:R-:W-:Y:S01]  /*d4b0*/  F2FP.SATFINITE.E5M2.F32.PACK_AB_MERGE_C R15, RZ, R12, RZ ;  /* 0x0000000cff0f723e */ /* 0x002fe200048060ff */
[----:B------:R0:W-:Y:S01]  /*d4c0*/  @!P2 STG.E.U8 desc[UR16][R26.64+0xa8], R13 ;  /* 0x0000a80d1a00a986 */ /* 0x0001e2000c101110 */
[----:B------:R-:W-:Y:S02]  /*d4d0*/  F2FP.SATFINITE.E5M2.F32.PACK_AB_MERGE_C R11, RZ, R11, RZ ;  /* 0x0000000bff0b723e */ /* 0x000fe400048060ff */
[C---:B------:R-:W-:Y:S01]  /*d4e0*/  ISETP.LT.OR P2, PT, R35.reuse, 0xb1, !P0 ;  /* 0x000000b12300780c */ /* 0x040fe20004741670 */
[----:B------:R-:W-:Y:S01]  /*d4f0*/  @!P4 STG.E.U8 desc[UR16][R26.64+0xa9], R15 ;  /* 0x0000a90f1a00c986 */ /* 0x000fe2000c101110 */
[----:B------:R-:W-:-:S03]  /*d500*/  ISETP.LT.OR P4, PT, R35, 0xb2, !P0 ;  /* 0x000000b22300780c */ /* 0x000fc60004781670 */
[----:B------:R-:W-:Y:S01]  /*d510*/  @!P6 STG.E.U8 desc[UR16][R24.64+0xb1], R17 ;  /* 0x0000b1111800e986 */ /* 0x000fe2000c101110 */
[----:B------:R-:W-:Y:S01]  /*d520*/  ISETP.LT.OR P6, PT, R35, 0xba, !P1 ;  /* 0x000000ba2300780c */ /* 0x000fe20004fc1670 */
[----:B------:R-:W-:Y:S01]  /*d530*/  FMUL R9, R9, UR21 ;  /* 0x0000001509097c20 */ /* 0x000fe20008400000 */
[----:B------:R-:W-:Y:S01]  /*d540*/  FMUL R8, R8, UR21 ;  /* 0x0000001508087c20 */ /* 0x000fe20008400000 */
[----:B------:R-:W4:Y:S01]  /*d550*/  LDL.LU R223, [R1+0x18] ;  /* 0x0000180001df7983 */ /* 0x000f220000300800 */
[----:B------:R-:W-:-:S03]  /*d560*/  FMUL R6, R6, UR21 ;  /* 0x0000001506067c20 */ /* 0x000fc60008400000 */
[----:B------:R-:W4:Y:S01]  /*d570*/  LDL.LU R221, [R1+0x14] ;  /* 0x0000140001dd7983 */ /* 0x000f220000300800 */
[----:B------:R-:W-:-:S03]  /*d580*/  F2FP.SATFINITE.E5M2.F32.PACK_AB_MERGE_C R9, RZ, R9, RZ ;  /* 0x00000009ff09723e */ /* 0x000fc600048060ff */
[----:B------:R-:W4:Y:S01]  /*d590*/  LDL.LU R220, [R1+0x10] ;  /* 0x0000100001dc7983 */ /* 0x000f220000300800 */
[----:B0-----:R-:W-:Y:S01]  /*d5a0*/  F2FP.SATFINITE.E5M2.F32.PACK_AB_MERGE_C R13, RZ, R8, RZ ;  /* 0x00000008ff0d723e */ /* 0x001fe200048060ff */
[----:B------:R-:W-:Y:S01]  /*d5b0*/  FMUL R7, R7, UR21 ;  /* 0x0000001507077c20 */ /* 0x000fe20008400000 */
[----:B-----5:R-:W-:Y:S01]  /*d5c0*/  FMUL R0, R0, UR21 ;  /* 0x0000001500007c20 */ /* 0x020fe20008400000 */
[----:B------:R0:W-:Y:S01]  /*d5d0*/  @!P5 STG.E.U8 desc[UR16][R24.64+0xb0], R11 ;  /* 0x0000b00b1800d986 */ /* 0x0001e2000c101110 */
[----:B------:R-:W-:Y:S01]  /*d5e0*/  ISETP.LT.OR P5, PT, R35, 0xb9, !P1 ;  /* 0x000000b92300780c */ /* 0x000fe20004fa1670 */
[----:B------:R-:W-:Y:S01]  /*d5f0*/  FMUL R2, R2, UR21 ;  /* 0x0000001502027c20 */ /* 0x000fe20008400000 */
[----:B------:R-:W-:Y:S01]  /*d600*/  F2FP.SATFINITE.E5M2.F32.PACK_AB_MERGE_C R7, RZ, R7, RZ ;  /* 0x00000007ff07723e */ /* 0x000fe200048060ff */
[----:B------:R1:W-:Y:S01]  /*d610*/  @!P2 STG.E.U8 desc[UR16][R26.64+0xb0], R9 ;  /* 0x0000b0091a00a986 */ /* 0x0003e2000c101110 */
[----:B------:R-:W-:Y:S01]  /*d620*/  FMUL R3, R3, UR21 ;  /* 0x0000001503037c20 */ /* 0x000fe20008400000 */
[----:B------:R-:W-:Y:S01]  /*d630*/  FMUL R4, R4, UR21 ;  /* 0x0000001504047c20 */ /* 0x000fe20008400000 */
[C---:B------:R-:W-:Y:S01]  /*d640*/  ISETP.LT.OR P2, PT, R35.reuse, 0xb9, !P0 ;  /* 0x000000b92300780c */ /* 0x040fe20004741670 */
[----:B------:R3:W-:Y:S01]  /*d650*/  @!P4 STG.E.U8 desc[UR16][R26.64+0xb1], R13 ;  /* 0x0000b10d1a00c986 */ /* 0x0007e2000c101110 */
[----:B------:R-:W-:Y:S01]  /*d660*/  ISETP.LT.OR P4, PT, R35, 0xba, !P0 ;  /* 0x000000ba2300780c */ /* 0x000fe20004781670 */
[----:B------:R-:W-:Y:S01]  /*d670*/  FMUL R5, R5, UR21 ;  /* 0x0000001505057c20 */ /* 0x000fe20008400000 */
[----:B0-----:R-:W-:-:S03]  /*d680*/  F2FP.SATFINITE.E5M2.F32.PACK_AB_MERGE_C R11, RZ, R6, RZ ;  /* 0x00000006ff0b723e */ /* 0x001fc600048060ff */
[----:B------:R0:W-:Y:S01]  /*d690*/  @!P5 STG.E.U8 desc[UR16][R24.64+0xb8], R7 ;  /* 0x0000b8071800d986 */ /* 0x0001e2000c101110 */
[C---:B------:R-:W-:Y:S02]  /*d6a0*/  ISETP.LT.OR P5, PT, R35.reuse, 0xc1, !P1 ;  /* 0x000000c12300780c */ /* 0x040fe40004fa1670 */
[----:B-1----:R-:W-:Y:S01]  /*d6b0*/  F2FP.SATFINITE.E5M2.F32.PACK_AB_MERGE_C R9, RZ, R4, RZ ;  /* 0x00000004ff09723e */ /* 0x002fe200048060ff */
[----:B------:R1:W-:Y:S01]  /*d6c0*/  @!P6 STG.E.U8 desc[UR16][R24.64+0xb9], R11 ;  /* 0x0000b90b1800e986 */ /* 0x0003e2000c101110 */
[----:B--2---:R-:W-:Y:S01]  /*d6d0*/  FMUL R4, R226, UR21 ;  /* 0x00000015e2047c20 */ /* 0x004fe20008400000 */
[----:B---3--:R-:W-:Y:S01]  /*d6e0*/  F2FP.SATFINITE.E5M2.F32.PACK_AB_MERGE_C R13, RZ, R0, RZ ;  /* 0x00000000ff0d723e */ /* 0x008fe200048060ff */
[----:B------:R-:W-:Y:S01]  /*d6f0*/  FMUL R0, R224, UR21 ;  /* 0x00000015e0007c20 */ /* 0x000fe20008400000 */
[----:B------:R-:W-:Y:S01]  /*d700*/  F2FP.SATFINITE.E5M2.F32.PACK_AB_MERGE_C R5, RZ, R5, RZ ;  /* 0x00000005ff05723e */ /* 0x000fe200048060ff */
[----:B------:R-:W2:Y:S01]  /*d710*/  LDL.LU R224, [R1+0x20] ;  /* 0x0000200001e07983 */ /* 0x000ea20000300800 */
[----:B------:R-:W-:-:S02]  /*d720*/  ISETP.LT.OR P6, PT, R35, 0xc2, !P1 ;  /* 0x000000c22300780c */ /* 0x000fc40004fc1670 */
[----:B0-----:R-:W-:Y:S01]  /*d730*/  F2FP.SATFINITE.E5M2.F32.PACK_AB_MERGE_C R7, RZ, R3, RZ ;  /* 0x00000003ff07723e */ /* 0x001fe200048060ff */
[----:B------:R-:W-:Y:S01]  /*d740*/  FMUL R3, R227, UR21 ;  /* 0x00000015e3037c20 */ /* 0x000fe20008400000 */
[----:B------:R0:W-:Y:S01]  /*d750*/  @!P2 STG.E.U8 desc[UR16][R26.64+0xb8], R5 ;  /* 0x0000b8051a00a986 */ /* 0x0001e2000c101110 */
[----:B------:R-:W-:Y:S02]  /*d760*/  ISETP.LT.OR P2, PT, R35, 0xc1, !P0 ;  /* 0x000000c12300780c */ /* 0x000fe40004741670 */
[----:B-1----:R-:W-:Y:S01]  /*d770*/  F2FP.SATFINITE.E5M2.F32.PACK_AB_MERGE_C R11, RZ, R2, RZ ;  /* 0x00000002ff0b723e */ /* 0x002fe200048060ff */
[----:B----4-:R-:W-:Y:S01]  /*d780*/  FMUL R2, R225, UR21 ;  /* 0x00000015e1027c20 */ /* 0x010fe20008400000 */
[----:B------:R-:W-:Y:S01]  /*d790*/  @!P4 STG.E.U8 desc[UR16][R26.64+0xb9], R9 ;  /* 0x0000b9091a00c986 */ /* 0x000fe2000c101110 */
[----:B------:R-:W-:-:S03]  /*d7a0*/  ISETP.LT.OR P4, PT, R35, 0xc2, !P0 ;  /* 0x000000c22300780c */ /* 0x000fc60004781670 */
[----:B------:R-:W3:Y:S04]  /*d7b0*/  LDL.LU R225, [R1+0x24] ;  /* 0x0000240001e17983 */ /* 0x000ee80000300800 */
[----:B------:R-:W4:Y:S04]  /*d7c0*/  LDL.LU R227, [R1+0x28] ;  /* 0x0000280001e37983 */ /* 0x000f280000300800 */
[----:B------:R-:W4:Y:S04]  /*d7d0*/  LDL.LU R226, [R1+0x2c] ;  /* 0x00002c0001e27983 */ /* 0x000f280000300800 */
[----:B------:R1:W-:Y:S01]  /*d7e0*/  @!P5 STG.E.U8 desc[UR16][R24.64+0xc0], R7 ;  /* 0x0000c0071800d986 */ /* 0x0003e2000c101110 */
[----:B------:R-:W-:-:S02]  /*d7f0*/  ISETP.LT.OR P5, PT, R35, 0xc9, !P1 ;  /* 0x000000c92300780c */ /* 0x000fc40004fa1670 */
[----:B0-----:R-:W-:Y:S01]  /*d800*/  F2FP.SATFINITE.E5M2.F32.PACK_AB_MERGE_C R5, RZ, R0, RZ ;  /* 0x00000000ff05723e */ /* 0x001fe200048060ff */
[----:B------:R0:W-:Y:S01]  /*d810*/  @!P6 STG.E.U8 desc[UR16][R24.64+0xc1], R11 ;  /* 0x0000c10b1800e986 */ /* 0x0001e2000c101110 */
[----:B------:R-:W-:-:S03]  /*d820*/  ISETP.LT.OR P6, PT, R35, 0xca, !P1 ;  /* 0x000000ca2300780c */ /* 0x000fc60004fc1670 */
[----:B------:R-:W-:Y:S01]  /*d830*/  @!P2 STG.E.U8 desc[UR16][R26.64+0xc0], R13 ;  /* 0x0000c00d1a00a986 */ /* 0x000fe2000c101110 */
[----:B-1----:R-:W-:-:S03]  /*d840*/  F2FP.SATFINITE.E5M2.F32.PACK_AB_MERGE_C R7, RZ, R2, RZ ;  /* 0x00000002ff07723e */ /* 0x002fc600048060ff */
[----:B------:R1:W-:Y:S01]  /*d850*/  @!P4 STG.E.U8 desc[UR16][R26.64+0xc1], R5 ;  /* 0x0000c1051a00c986 */ /* 0x0003e2000c101110 */
[C---:B------:R-:W-:Y:S02]  /*d860*/  ISETP.LT.OR P2, PT, R35.reuse, 0xc9, !P0 ;  /* 0x000000c92300780c */ /* 0x040fe40004741670 */
[C---:B------:R-:W-:Y:S01]  /*d870*/  ISETP.LT.OR P4, PT, R35.reuse, 0xca, !P0 ;  /* 0x000000ca2300780c */ /* 0x040fe20004781670 */
[----:B------:R1:W-:Y:S01]  /*d880*/  @!P5 STG.E.U8 desc[UR16][R24.64+0xc8], R7 ;  /* 0x0000c8071800d986 */ /* 0x0003e2000c101110 */
[----:B------:R-:W-:Y:S02]  /*d890*/  ISETP.LT.OR P5, PT, R35, 0xd1, !P1 ;  /* 0x000000d12300780c */ /* 0x000fe40004fa1670 */
[----:B------:R-:W-:Y:S02]  /*d8a0*/  F2FP.SATFINITE.E5M2.F32.PACK_AB_MERGE_C R9, RZ, R3, RZ ;  /* 0x00000003ff09723e */ /* 0x000fe400048060ff */
[----:B0-----:R-:W-:-:S03]  /*d8b0*/  F2FP.SATFINITE.E5M2.F32.PACK_AB_MERGE_C R11, RZ, R4, RZ ;  /* 0x00000004ff0b723e */ /* 0x001fc600048060ff */
[----:B------:R0:W-:Y:S04]  /*d8c0*/  @!P6 STG.E.U8 desc[UR16][R24.64+0xc9], R9 ;  /* 0x0000c9091800e986 */ /* 0x0001e8000c101110 */
[----:B------:R-:W-:Y:S01]  /*d8d0*/  @!P2 STG.E.U8 desc[UR16][R26.64+0xc8], R11 ;  /* 0x0000c80b1a00a986 */ /* 0x000fe2000c101110 */
[----:B------:R-:W-:Y:S01]  /*d8e0*/  FMUL R2, R221, UR21 ;  /* 0x00000015dd027c20 */ /* 0x000fe20008400000 */
[----:B------:R-:W-:Y:S02]  /*d8f0*/  FMUL R0, R220, UR21 ;  /* 0x00000015dc007c20 */ /* 0x000fe40008400000 */
[----:B------:R-:W4:Y:S03]  /*d900*/  LDL.LU R220, [R1+0x30] ;  /* 0x0000300001dc7983 */ /* 0x000f260000300800 */
[----:B-1----:R-:W-:Y:S01]  /*d910*/  F2FP.SATFINITE.E5M2.F32.PACK_AB_MERGE_C R5, RZ, R0, RZ ;  /* 0x00000000ff05723e */ /* 0x002fe200048060ff */
[----:B------:R-:W4:Y:S01]  /*d920*/  LDL.LU R221, [R1+0x34] ;  /* 0x0000340001dd7983 */ /* 0x000f220000300800 */
[----:B------:R-:W-:Y:S01]  /*d930*/  FMUL R0, R222, UR21 ;  /* 0x00000015de007c20 */ /* 0x000fe20008400000 */
[----:B------:R-:W-:Y:S01]  /*d940*/  FMUL R3, R223, UR21 ;  /* 0x00000015df037c20 */ /* 0x000fe20008400000 */
[----:B------:R-:W-:Y:S01]  /*d950*/  F2FP.SATFINITE.E5M2.F32.PACK_AB_MERGE_C R7, RZ, R2, RZ ;  /* 0x00000002ff07723e */ /* 0x000fe200048060ff */
[----:B------:R-:W4:Y:S02]  /*d960*/  LDL.LU R223, [R1+0x38] ;  /* 0x0000380001df7983 */ /* 0x000f240000300800 */
[----:B------:R-:W-:-:S02]  /*d970*/  F2FP.SATFINITE.E5M2.F32.PACK_AB_MERGE_C R13, RZ, R0, RZ ;  /* 0x00000000ff0d723e */ /* 0x000fc400048060ff */
[----:B------:R-:W4:Y:S01]  /*d980*/  LDL.LU R222, [R1+0x3c] ;  /* 0x00003c0001de7983 */ /* 0x000f220000300800 */
[----:B0-----:R-:W-:-:S03]  /*d990*/  F2FP.SATFINITE.E5M2.F32.PACK_AB_MERGE_C R9, RZ, R3, RZ ;  /* 0x00000003ff09723e */ /* 0x001fc600048060ff */
[----:B------:R-:W-:Y:S04]  /*d9a0*/  @!P4 STG.E.U8 desc[UR16][R26.64+0xc9], R5 ;  /* 0x0000c9051a00c986 */ /* 0x000fe8000c101110 */
[----:B------:R0:W-:Y:S01]  /*d9b0*/  @!P5 STG.E.U8 desc[UR16][R24.64+0xd0], R7 ;  /* 0x0000d0071800d986 */ /* 0x0001e2000c101110 */
[----:B--2---:R-:W-:-:S03]  /*d9c0*/  FMUL R2, R224, UR21 ;  /* 0x00000015e0027c20 */ /* 0x004fc60008400000 */
[----:B------:R-:W2:Y:S01]  /*d9d0*/  LDL.LU R224, [R1+0x40] ;  /* 0x0000400001e07983 */ /* 0x000ea20000300800 */
[----:B---3--:R-:W-:-:S03]  /*d9e0*/  FMUL R0, R225, UR21 ;  /* 0x00000015e1007c20 */ /* 0x008fc60008400000 */
[----:B------:R-:W3:Y:S01]  /*d9f0*/  LDL.LU R225, [R1+0x44] ;  /* 0x0000440001e17983 */ /* 0x000ee20000300800 */
[----:B----4-:R-:W-:Y:S01]  /*da00*/  FMUL R3, R227, UR21 ;  /* 0x00000015e3037c20 */ /* 0x010fe20008400000 */
[----:B0-----:R-:W-:Y:S02]  /*da10*/  F2FP.SATFINITE.E5M2.F32.PACK_AB_MERGE_C R7, RZ, R0, RZ ;  /* 0x00000000ff07723e */ /* 0x001fe400048060ff */
[----:B------:R-:W4:Y:S01]  /*da20*/  LDL.LU R227, [R1+0x48] ;  /* 0x0000480001e37983 */ /* 0x000f220000300800 */
[----:B------:R-:W-:-:S03]  /*da30*/  FMUL R0, R226, UR21 ;  /* 0x00000015e2007c20 */ /* 0x000fc60008400000 */
[----:B------:R-:W4:Y:S01]  /*da40*/  LDL.LU R226, [R1+0x4c] ;  /* 0x00004c0001e27983 */ /* 0x000f220000300800 */
[C---:B------:R-:W-:Y:S02]  /*da50*/  ISETP.LT.OR P6, PT, R35.reuse, 0xd2, !P1 ;  /* 0x000000d22300780c */ /* 0x040fe40004fc1670 */
[C---:B------:R-:W-:Y:S01]  /*da60*/  ISETP.LT.OR P4, PT, R35.reuse, 0xd2, !P0 ;  /* 0x000000d22300780c */ /* 0x040fe20004781670 */
[----:B------:R-:W4:Y:S01]  /*da70*/  LDL.LU R218, [R1+0x50] ;  /* 0x0000500001da7983 */ /* 0x000f220000300800 */
[----:B------:R-:W-:Y:S02]  /*da80*/  F2FP.SATFINITE.E5M2.F32.PACK_AB_MERGE_C R5, RZ, R2, RZ ;  /* 0x00000002ff05723e */ /* 0x000fe400048060ff */
[C---:B------:R-:W-:Y:S02]  /*da90*/  ISETP.LT.OR P2, PT, R35.reuse, 0xd1, !P0 ;  /* 0x000000d12300780c */ /* 0x040fe40004741670 */
[----:B------:R-:W-:Y:S02]  /*daa0*/  ISETP.LT.OR P5, PT, R35, 0xd9, !P1 ;  /* 0x000000d92300780c */ /* 0x000fe40004fa1670 */
[----:B------:R-:W-:-:S03]  /*dab0*/  F2FP.SATFINITE.E5M2.F32.PACK_AB_MERGE_C R11, RZ, R0, RZ ;  /* 0x00000000ff0b723e */ /* 0x000fc600048060ff */
[----:B------:R0:W-:Y:S01]  /*dac0*/  @!P6 STG.E.U8 desc[UR16][R24.64+0xd1], R9 ;  /* 0x0000d1091800e986 */ /* 0x0001e2000c101110 */
[----:B------:R-:W-:-:S03]  /*dad0*/  ISETP.LT.OR P6, PT, R35, 0xda, !P1 ;  /* 0x000000da2300780c */ /* 0x000fc60004fc1670 */
[----:B------:R1:W-:Y:S01]  /*dae0*/  @!P4 STG.E.U8 desc[UR16][R26.64+0xd1], R5 ;  /* 0x0000d1051a00c986 */ /* 0x0003e2000c101110 */
[----:B------:R-:W-:-:S03]  /*daf0*/  ISETP.LT.OR P4, PT, R35, 0xda, !P0 ;  /* 0x000000da2300780c */ /* 0x000fc60004781670 */
[----:B------:R-:W-:Y:S01]  /*db00*/  @!P2 STG.E.U8 desc[UR16][R26.64+0xd0], R13 ;  /* 0x0000d00d1a00a986 */ /* 0x000fe2000c101110 */
[----:B0-----:R-:W-:-:S03]  /*db10*/  F2FP.SATFINITE.E5M2.F32.PACK_AB_MERGE_C R9, RZ, R3, RZ ;  /* 0x00000003ff09723e */ /* 0x001fc600048060ff */
[----:B------:R0:W-:Y:S04]  /*db20*/  @!P5 STG.E.U8 desc[UR16][R24.64+0xd8], R7 ;  /* 0x0000d8071800d986 */ /* 0x0001e8000c101110 */
[----:B------:R0:W-:Y:S01]  /*db30*/  @!P6 STG.E.U8 desc[UR16][R24.64+0xd9], R9 ;  /* 0x0000d9091800e986 */ /* 0x0001e2000c101110 */
[----:B------:R-:W-:-:S03]  /*db40*/  FMUL R0, R220, UR21 ;  /* 0x00000015dc007c20 */ /* 0x000fc60008400000 */
[----:B------:R-:W4:Y:S01]  /*db50*/  LDL.LU R220, [R1+0x54] ;  /* 0x0000540001dc7983 */ /* 0x000f220000300800 */
[----:B------:R-:W-:-:S03]  /*db60*/  FMUL R2, R221, UR21 ;  /* 0x00000015dd027c20 */ /* 0x000fc60008400000 */
[----:B------:R-:W4:Y:S01]  /*db70*/  LDL.LU R221, [R1+0x58] ;  /* 0x0000580001dd7983 */ /* 0x000f220000300800 */
[----:B-1----:R-:W-:Y:S01]  /*db80*/  F2FP.SATFINITE.E5M2.F32.PACK_AB_MERGE_C R5, RZ, R0, RZ ;  /* 0x00000000ff05723e */ /* 0x002fe200048060ff */
[----:B------:R-:W-:Y:S02]  /*db90*/  FMUL R3, R223, UR21 ;  /* 0x00000015df037c20 */ /* 0x000fe40008400000 */
[----:B------:R-:W4:Y:S01]  /*dba0*/  LDL.LU R223, [R1+0x5c] ;  /* 0x00005c0001df7983 */ /* 0x000f220000300800 */
[----:B0-----:R-:W-:Y:S01]  /*dbb0*/  F2FP.SATFINITE.E5M2.F32.PACK_AB_MERGE_C R7, RZ, R2, RZ ;  /* 0x00000002ff07723e */ /* 0x001fe200048060ff */
[----:B------:R-:W-:Y:S01]  /*dbc0*/  FMUL R4, R222, UR21 ;  /* 0x00000015de047c20 */ /* 0x000fe20008400000 */
[----:B------:R-:W-:Y:S01]  /*dbd0*/  F2FP.SATFINITE.E5M2.F32.PACK_AB_MERGE_C R9, RZ, R3, RZ ;  /* 0x00000003ff09723e */ /* 0x000fe200048060ff */
[----:B------:R-:W4:Y:S04]  /*dbe0*/  LDL.LU R222, [R1+0x60] ;  /* 0x0000600001de7983 */ /* 0x000f280000300800 */
[----:B------:R0:W-:Y:S01]  /*dbf0*/  @!P4 STG.E.U8 desc[UR16][R26.64+0xd9], R5 ;  /* 0x0000d9051a00c986 */ /* 0x0001e2000c101110 */
[----:B--2---:R-:W-:-:S03]  /*dc00*/  FMUL R0, R224, UR21 ;  /* 0x00000015e0007c20 */ /* 0x004fc60008400000 */
[----:B------:R-:W2:Y:S02]  /*dc10*/  LDL.LU R224, [R1+0x64] ;  /* 0x0000640001e07983 */ /* 0x000ea40000300800 */
[----:B0-----:R-:W-:Y:S01]  /*dc20*/  F2FP.SATFINITE.E5M2.F32.PACK_AB_MERGE_C R5, RZ, R0, RZ ;  /* 0x00000000ff05723e */ /* 0x001fe200048060ff */
[----:B---3--:R-:W-:Y:S02]  /*dc30*/  FMUL R2, R225, UR21 ;  /* 0x00000015e1027c20 */ /* 0x008fe40008400000 */
[----:B------:R-:W3:Y:S01]  /*dc40*/  LDL.LU R225, [R1+0x68] ;  /* 0x0000680001e17983 */ /* 0x000ee20000300800 */
[----:B----4-:R-:W-:-:S03]  /*dc50*/  FMUL R3, R227, UR21 ;  /* 0x00000015e3037c20 */ /* 0x010fc60008400000 */
[----:B------:R-:W4:Y:S01]  /*dc60*/  LDL.LU R227, [R1+0x6c] ;  /* 0x00006c0001e37983 */ /* 0x000f220000300800 */
[----:B------:R-:W-:-:S03]  /*dc70*/  FMUL R0, R226, UR21 ;  /* 0x00000015e2007c20 */ /* 0x000fc60008400000 */
[----:B------:R-:W4:Y:S01]  /*dc80*/  LDL.LU R226, [R1+0x70] ;  /* 0x0000700001e27983 */ /* 0x000f220000300800 */
[C---:B------:R-:W-:Y:S02]  /*dc90*/  ISETP.LT.OR P2, PT, R35.reuse, 0xd9, !P0 ;  /* 0x000000d92300780c */ /* 0x040fe40004741670 */
[C---:B------:R-:W-:Y:S02]  /*dca0*/  ISETP.LT.OR P5, PT, R35.reuse, 0xe1, !P1 ;  /* 0x000000e12300780c */ /* 0x040fe40004fa1670 */
[C---:B------:R-:W-:Y:S02]  /*dcb0*/  ISETP.LT.OR P6, PT, R35.reuse, 0xe2, !P1 ;  /* 0x000000e22300780c */ /* 0x040fe40004fc1670 */
[----:B------:R-:W-:-:S07]  /*dcc0*/  ISETP.LT.OR P4, PT, R35, 0xe2, !P0 ;  /* 0x000000e22300780c */ /* 0x000fce0004781670 */
[----:B------:R-:W-:Y:S01]  /*dcd0*/  @!P2 STG.E.U8 desc[UR16][R26.64+0xd8], R11 ;  /* 0x0000d80b1a00a986 */ /* 0x000fe2000c101110 */
[----:B------:R-:W-:-:S03]  /*dce0*/  ISETP.LT.OR P2, PT, R35, 0xe1, !P0 ;  /* 0x000000e12300780c */ /* 0x000fc60004741670 */
[----:B------:R0:W-:Y:S01]  /*dcf0*/  @!P5 STG.E.U8 desc[UR16][R24.64+0xe0], R7 ;  /* 0x0000e0071800d986 */ /* 0x0001e2000c101110 */
[----:B------:R-:W-:-:S03]  /*dd00*/  ISETP.LT.OR P5, PT, R35, 0xe9, !P1 ;  /* 0x000000e92300780c */ /* 0x000fc60004fa1670 */
[----:B------:R1:W-:Y:S01]  /*dd10*/  @!P6 STG.E.U8 desc[UR16][R24.64+0xe1], R9 ;  /* 0x0000e1091800e986 */ /* 0x0003e2000c101110 */
[----:B------:R-:W-:Y:S02]  /*dd20*/  ISETP.LT.OR P6, PT, R35, 0xea, !P1 ;  /* 0x000000ea2300780c */ /* 0x000fe40004fc1670 */
[----:B------:R-:W-:Y:S01]  /*dd30*/  F2FP.SATFINITE.E5M2.F32.PACK_AB_MERGE_C R13, RZ, R4, RZ ;  /* 0x00000004ff0d723e */ /* 0x000fe200048060ff */
[----:B------:R1:W-:Y:S01]  /*dd40*/  @!P4 STG.E.U8 desc[UR16][R26.64+0xe1], R5 ;  /* 0x0000e1051a00c986 */ /* 0x0003e2000c101110 */
[----:B0-----:R-:W-:-:S03]  /*dd50*/  F2FP.SATFINITE.E5M2.F32.PACK_AB_MERGE_C R7, RZ, R2, RZ ;  /* 0x00000002ff07723e */ /* 0x001fc600048060ff */
[----:B------:R-:W-:Y:S01]  /*dd60*/  @!P2 STG.E.U8 desc[UR16][R26.64+0xe0], R13 ;  /* 0x0000e00d1a00a986 */ /* 0x000fe2000c101110 */
[----:B-1----:R-:W-:-:S03]  /*dd70*/  F2FP.SATFINITE.E5M2.F32.PACK_AB_MERGE_C R9, RZ, R3, RZ ;  /* 0x00000003ff09723e */ /* 0x002fc600048060ff */
[----:B------:R0:W-:Y:S01]  /*dd80*/  @!P5 STG.E.U8 desc[UR16][R24.64+0xe8], R7 ;  /* 0x0000e8071800d986 */ /* 0x0001e2000c101110 */
[C---:B------:R-:W-:Y:S02]  /*dd90*/  ISETP.LT.OR P2, PT, R35.reuse, 0xe9, !P0 ;  /* 0x000000e92300780c */ /* 0x040fe40004741670 */
[C---:B------:R-:W-:Y:S01]  /*dda0*/  ISETP.LT.OR P4, PT, R35.reuse, 0xea, !P0 ;  /* 0x000000ea2300780c */ /* 0x040fe20004781670 */
[----:B------:R1:W-:Y:S01]  /*ddb0*/  @!P6 STG.E.U8 desc[UR16][R24.64+0xe9], R9 ;  /* 0x0000e9091800e986 */ /* 0x0003e2000c101110 */
[C---:B------:R-:W-:Y:S01]  /*ddc0*/  ISETP.LT.OR P5, PT, R35.reuse, 0xf1, !P1 ;  /* 0x000000f12300780c */ /* 0x040fe20004fa1670 */
[----:B------:R-:W-:Y:S01]  /*ddd0*/  FMUL R2, R218, UR21 ;  /* 0x00000015da027c20 */ /* 0x000fe20008400000 */
[----:B------:R-:W-:Y:S02]  /*dde0*/  ISETP.LT.OR P6, PT, R35, 0xf2, !P1 ;  /* 0x000000f22300780c */ /* 0x000fe40004fc1670 */
[----:B------:R-:W-:Y:S02]  /*ddf0*/  F2FP.SATFINITE.E5M2.F32.PACK_AB_MERGE_C R11, RZ, R0, RZ ;  /* 0x00000000ff0b723e */ /* 0x000fe400048060ff */
[----:B------:R-:W-:-:S03]  /*de00*/  F2FP.SATFINITE.E5M2.F32.PACK_AB_MERGE_C R5, RZ, R2, RZ ;  /* 0x00000002ff05723e */ /* 0x000fc600048060ff */
[----:B------:R-:W-:Y:S01]  /*de10*/  @!P2 STG.E.U8 desc[UR16][R26.64+0xe8], R11 ;  /* 0x0000e80b1a00a986 */ /* 0x000fe2000c101110 */
[----:B------:R-:W-:-:S03]  /*de20*/  ISETP.LT.OR P2, PT, R35, 0xf1, !P0 ;  /* 0x000000f12300780c */ /* 0x000fc60004741670 */
[----:B------:R-:W-:Y:S01]  /*de30*/  @!P4 STG.E.U8 desc[UR16][R26.64+0xe9], R5 ;  /* 0x0000e9051a00c986 */ /* 0x000fe2000c101110 */
[C---:B------:R-:W-:Y:S02]  /*de40*/  ISETP.LT.OR P4, PT, R35.reuse, 0xf9, !P1 ;  /* 0x000000f92300780c */ /* 0x040fe40004f81670 */
[----:B------:R-:W-:Y:S01]  /*de50*/  ISETP.LT.OR P1, PT, R35, 0xfa, !P1 ;  /* 0x000000fa2300780c */ /* 0x000fe20004f21670 */
[----:B------:R-:W-:Y:S01]  /*de60*/  FMUL R0, R220, UR21 ;  /* 0x00000015dc007c20 */ /* 0x000fe20008400000 */
[----:B------:R-:W-:-:S04]  /*de70*/  FMUL R3, R221, UR21 ;  /* 0x00000015dd037c20 */ /* 0x000fc80008400000 */
[----:B0-----:R-:W-:Y:S02]  /*de80*/  F2FP.SATFINITE.E5M2.F32.PACK_AB_MERGE_C R7, RZ, R0, RZ ;  /* 0x00000000ff07723e */ /* 0x001fe400048060ff */
[----:B-1----:R-:W-:Y:S01]  /*de90*/  F2FP.SATFINITE.E5M2.F32.PACK_AB_MERGE_C R9, RZ, R3, RZ ;  /* 0x00000003ff09723e */ /* 0x002fe200048060ff */
[----:B------:R-:W-:Y:S02]  /*dea0*/  FMUL R0, R223, UR21 ;  /* 0x00000015df007c20 */ /* 0x000fe40008400000 */
[----:B------:R0:W-:Y:S01]  /*deb0*/  @!P5 STG.E.U8 desc[UR16][R24.64+0xf0], R7 ;  /* 0x0000f0071800d986 */ /* 0x0001e2000c101110 */
[----:B------:R-:W-:-:S03]  /*dec0*/  ISETP.LT.OR P5, PT, R35, 0xf2, !P0 ;  /* 0x000000f22300780c */ /* 0x000fc600047a1670 */
[----:B------:R1:W-:Y:S01]  /*ded0*/  @!P6 STG.E.U8 desc[UR16][R24.64+0xf1], R9 ;  /* 0x0000f1091800e986 */ /* 0x0003e2000c101110 */
[C---:B------:R-:W-:Y:S02]  /*dee0*/  ISETP.LT.OR P6, PT, R35.reuse, 0xf9, !P0 ;  /* 0x000000f92300780c */ /* 0x040fe400047c1670 */
[----:B------:R-:W-:Y:S01]  /*def0*/  F2FP.SATFINITE.E5M2.F32.PACK_AB_MERGE_C R13, RZ, R0, RZ ;  /* 0x00000000ff0d723e */ /* 0x000fe200048060ff */
[----:B------:R-:W-:Y:S01]  /*df00*/  FMUL R0, R222, UR21 ;  /* 0x00000015de007c20 */ /* 0x000fe20008400000 */
[----:B------:R-:W-:Y:S01]  /*df10*/  ISETP.LT.OR P0, PT, R35, 0xfa, !P0 ;  /* 0x000000fa2300780c */ /* 0x000fe20004701670 */
[----:B--2---:R-:W-:-:S03]  /*df20*/  FMUL R2, R224, UR21 ;  /* 0x00000015e0027c20 */ /* 0x004fc60008400000 */
[----:B0-----:R-:W-:Y:S02]  /*df30*/  F2FP.SATFINITE.E5M2.F32.PACK_AB_MERGE_C R7, RZ, R0, RZ ;  /* 0x00000000ff07723e */ /* 0x001fe400048060ff */
[----:B-1----:R-:W-:Y:S01]  /*df40*/  F2FP.SATFINITE.E5M2.F32.PACK_AB_MERGE_C R9, RZ, R2, RZ ;  /* 0x00000002ff09723e */ /* 0x002fe200048060ff */
[----:B---3--:R-:W-:Y:S01]  /*df50*/  FMUL R3, R225, UR21 ;  /* 0x00000015e1037c20 */ /* 0x008fe20008400000 */
[----:B----4-:R-:W-:Y:S01]  /*df60*/  FMUL R4, R227, UR21 ;  /* 0x00000015e3047c20 */ /* 0x010fe20008400000 */
[----:B------:R-:W-:-:S03]  /*df70*/  FMUL R5, R226, UR21 ;  /* 0x00000015e2057c20 */ /* 0x000fc60008400000 */
[----:B------:R-:W-:Y:S02]  /*df80*/  F2FP.SATFINITE.E5M2.F32.PACK_AB_MERGE_C R3, RZ, R3, RZ ;  /* 0x00000003ff03723e */ /* 0x000fe400048060ff */
[----:B------:R-:W-:Y:S02]  /*df90*/  F2FP.SATFINITE.E5M2.F32.PACK_AB_MERGE_C R11, RZ, R4, RZ ;  /* 0x00000004ff0b723e */ /* 0x000fe400048060ff */
[----:B------:R-:W-:Y:S01]  /*dfa0*/  F2FP.SATFINITE.E5M2.F32.PACK_AB_MERGE_C R5, RZ, R5, RZ ;  /* 0x00000005ff05723e */ /* 0x000fe200048060ff */
[----:B------:R0:W-:Y:S04]  /*dfb0*/  @!P2 STG.E.U8 desc[UR16][R26.64+0xf0], R13 ;  /* 0x0000f00d1a00a986 */ /* 0x0001e8000c101110 */
[----:B------:R0:W-:Y:S04]  /*dfc0*/  @!P5 STG.E.U8 desc[UR16][R26.64+0xf1], R7 ;  /* 0x0000f1071a00d986 */ /* 0x0001e8000c101110 */
[----:B------:R0:W-:Y:S04]  /*dfd0*/  @!P4 STG.E.U8 desc[UR16][R24.64+0xf8], R9 ;  /* 0x0000f8091800c986 */ /* 0x0001e8000c101110 */
[----:B------:R0:W-:Y:S04]  /*dfe0*/  @!P1 STG.E.U8 desc[UR16][R24.64+0xf9], R3 ;  /* 0x0000f90318009986 */ /* 0x0001e8000c101110 */
[----:B------:R0:W-:Y:S04]  /*dff0*/  @!P6 STG.E.U8 desc[UR16][R26.64+0xf8], R11 ;  /* 0x0000f80b1a00e986 */ /* 0x0001e8000c101110 */
[----:B------:R0:W-:Y:S02]  /*e000*/  @!P0 STG.E.U8 desc[UR16][R26.64+0xf9], R5 ;  /* 0x0000f9051a008986 */ /* 0x0001e4000c101110 */
.L_x_289:
[----:B------:R-:W-:Y:S05]  /*e010*/  BSYNC B0 ;  /* 0x0000000000007941 */ /* 0x000fea0003800000 */
.L_x_31:
[----:B0----5:R-:W2:Y:S04]  /*e020*/  LDL.LU R3, [R1+0x74] ;  /* 0x0000740001037983 */ /* 0x021ea80000300800 */
[----:B------:R-:W2:Y:S01]  /*e030*/  LDL.LU R2, [R1+0x78] ;  /* 0x0000780001027983 */ /* 0x000ea20000300800 */
[----:B------:R-:W-:Y:S01]  /*e040*/  ULDC UR6, c[0x0][0xc] ;  /* 0x0000030000067ab9 */ /* 0x000fe20000000800 */
[----:B------:R-:W-:Y:S01]  /*e050*/  ULDC UR7, c[0x0][0x10] ;  /* 0x0000040000077ab9 */ /* 0x000fe20000000800 */
[----:B------:R-:W2:Y:S01]  /*e060*/  LDC R5, c[0x0][0x14] ;  /* 0x00000500ff057b82 */ /* 0x000ea20000000800 */
[----:B------:R-:W-:Y:S01]  /*e070*/  UIMAD.WIDE.U32 UR6, UR6, UR7, URZ ;  /* 0x00000007060672a5 */ /* 0x000fe2000f8e003f */
[----:B------:R-:W-:Y:S01]  /*e080*/  PRMT R0, RZ, 0x7610, R0 ;  /* 0x00007610ff007816 */ /* 0x000fe20000000000 */
[----:B------:R-:W-:-:S04]  /*e090*/  UMOV UR23, 0xffffffff ;  /* 0xffffffff00177882 */ /* 0x000fc80000000000 */
[----:B--2---:R-:W-:-:S04]  /*e0a0*/  IMAD.WIDE.U32 R2, R5, UR6, R2 ;  /* 0x0000000605027c25 */ /* 0x004fc8000f8e0002 */
[----:B------:R-:W-:Y:S01]  /*e0b0*/  IMAD R5, R5, UR7, RZ ;  /* 0x0000000705057c24 */ /* 0x000fe2000f8e02ff */
[----:B------:R-:W-:Y:S01]  /*e0c0*/  ULDC.64 UR6, c[0x0][0x650] ;  /* 0x0001940000067ab9 */ /* 0x000fe20000000a00 */
[----:B------:R-:W-:Y:S01]  /*e0d0*/  IMAD.MOV.U32 R19, RZ, RZ, R2 ;  /* 0x000000ffff137224 */ /* 0x000fe200078e0002 */
[----:B------:R-:W-:Y:S01]  /*e0e0*/  ISETP.GE.U32.AND P0, PT, R2, UR6, PT ;  /* 0x0000000602007c0c */ /* 0x000fe2000bf06070 */
[----:B------:R-:W-:Y:S02]  /*e0f0*/  IMAD.IADD R22, R3, 0x1, R5 ;  /* 0x0000000103167824 */ /* 0x000fe400078e0205 */
[----:B------:R-:W-:-:S03]  /*e100*/  IMAD.MOV.U32 R2, RZ, RZ, -0x1 ;  /* 0xffffffffff027424 */ /* 0x000fc600078e00ff */
[----:B------:R0:W-:Y:S01]  /*e110*/  STL [R1+0x74], R22 ;  /* 0x0000741601007387 */ /* 0x0001e20000100800 */
[----:B------:R-:W-:-:S03]  /*e120*/  ISETP.GE.U32.AND.EX P0, PT, R22, UR7, PT, P0 ;  /* 0x0000000716007c0c */ /* 0x000fc6000bf06100 */
[----:B------:R0:W-:Y:S04]  /*e130*/  STL [R1+0x78], R19 ;  /* 0x0000781301007387 */ /* 0x0001e80000100800 */
[----:B------:R0:W-:Y:S06]  /*e140*/  STL [R1+0x7c], R2 ;  /* 0x00007c0201007387 */ /* 0x0001ec0000100800 */
[----:B------:R-:W-:Y:S05]  /*e150*/  @P0 BRA `(.L_x_290) ;  /* 0x00000004006c0947 */ /* 0x000fea0003800000 */
[----:B------:R-:W2:Y:S01]  /*e160*/  S2R R14, SR_CTAID.X ;  /* 0x00000000000e7919 */ /* 0x000ea20000002500 */
[----:B------:R-:W5:Y:S01]  /*e170*/  LDC.64 R8, c[0x0][0x628] ;  /* 0x00018a00ff087b82 */ /* 0x000f620000000a00 */
[----:B------:R-:W-:Y:S01]  /*e180*/  ULDC UR6, c[0x0][0x150] ;  /* 0x0000540000067ab9 */ /* 0x000fe20000000800 */
[----:B------:R-:W-:Y:S01]  /*e190*/  IMAD.MOV.U32 R6, RZ, RZ, R19 ;  /* 0x000000ffff067224 */ /* 0x000fe200078e0013 */
[----:B------:R-:W0:Y:S01]  /*e1a0*/  S2R R16, SR_CTAID.Y ;  /* 0x0000000000107919 */ /* 0x000e220000002600 */
[----:B------:R-:W-:-:S04]  /*e1b0*/  IMAD.MOV.U32 R7, RZ, RZ, R22 ;  /* 0x000000ffff077224 */ /* 0x000fc800078e0016 */
[----:B------:R-:W0:Y:S08]  /*e1c0*/  LDC R17, c[0x0][0x144] ;  /* 0x00005100ff117b82 */ /* 0x000e300000000800 */
[----:B------:R-:W0:Y:S08]  /*e1d0*/  LDC R10, c[0x0][0x630] ;  /* 0x00018c00ff0a7b82 */ /* 0x000e300000000800 */
[----:B------:R-:W0:Y:S01]  /*e1e0*/  LDC.64 R12, c[0x0][0x620] ;  /* 0x00018800ff0c7b82 */ /* 0x000e220000000a00 */
[----:B-----5:R-:W-:-:S04]  /*e1f0*/  ISETP.NE.U32.AND P0, PT, R8, RZ, PT ;  /* 0x000000ff0800720c */ /* 0x020fc80003f05070 */
[----:B------:R-:W-:Y:S02]  /*e200*/  ISETP.NE.AND.EX P0, PT, R9, RZ, PT, P0 ;  /* 0x000000ff0900720c */ /* 0x000fe40003f05300 */
[----:B--2---:R-:W-:-:S05]  /*e210*/  I2FP.F32.U32 R0, R14 ;  /* 0x0000000e00007245 */ /* 0x004fca0000201000 */
[----:B------:R-:W-:-:S04]  /*e220*/  FMUL R0, R0, UR6 ;  /* 0x0000000600007c20 */ /* 0x000fc80008400000 */
[----:B------:R2:W0:Y:S02]  /*e230*/  F2I.U32.TRUNC.NTZ R15, R0 ;  /* 0x00000000000f7305 */ /* 0x000424000020f000 */
[----:B------:R-:W-:Y:S05]  /*e240*/  @!P0 BRA `(.L_x_291) ;  /* 0x0000000000288947 */ /* 0x000fea0003800000 */
[----:B--2---:R-:W2:Y:S02]  /*e250*/  LDC R0, c[0x0][0x634] ;  /* 0x00018d00ff007b82 */ /* 0x004ea40000000800 */
[----:B--2---:R-:W-:-:S05]  /*e260*/  IADD3 R7, P0, R19, R0, RZ ;  /* 0x0000000013077210 */ /* 0x004fca0007f1e0ff */
[----:B------:R-:W-:-:S04]  /*e270*/  IMAD.X R11, RZ, RZ, R22, P0 ;  /* 0x000000ffff0b7224 */ /* 0x000fc800000e0616 */
[----:B0-----:R-:W-:-:S04]  /*e280*/  IMAD.WIDE.U32 R2, R11, R8, RZ ;  /* 0x000000080b027225 */ /* 0x001fc800078e00ff */
[----:B------:R-:W-:-:S04]  /*e290*/  IMAD.WIDE.U32 R4, P0, R7, R9, R2 ;  /* 0x0000000907047225 */ /* 0x000fc80007800002 */
[----:B------:R-:W-:-:S04]  /*e2a0*/  IMAD.WIDE.U32 R2, R7, R8, RZ ;  /* 0x0000000807027225 */ /* 0x000fc800078e00ff */
[----:B------:R-:W-:Y:S01]  /*e2b0*/  IMAD.X R7, RZ, RZ, RZ, P0 ;  /* 0x000000ffff077224 */ /* 0x000fe200000e06ff */
[----:B------:R-:W-:Y:S01]  /*e2c0*/  IADD3 RZ, P0, R3, R4, RZ ;  /* 0x0000000403ff7210 */ /* 0x000fe20007f1e0ff */
[----:B------:R-:W-:-:S04]  /*e2d0*/  IMAD.MOV.U32 R6, RZ, RZ, R5 ;  /* 0x000000ffff067224 */ /* 0x000fc800078e0005 */
[----:B------:R-:W-:-:S08]  /*e2e0*/  IMAD.WIDE.U32.X R6, R11, R9, R6, P0 ;  /* 0x000000090b067225 */ /* 0x000fd000000e0406 */
.L_x_291:
[-CC-:B01----:R-:W-:Y:S01]  /*e2f0*/  SHF.R.U64 R24, R6, R10.reuse, R7.reuse ;  /* 0x0000000a06187219 */ /* 0x183fe20000001207 */
[----:B------:R-:W0:Y:S01]  /*e300*/  LDC.64 R20, c[0x0][0x640] ;  /* 0x00019000ff147b82 */ /* 0x000e220000000a00 */
[----:B--2---:R-:W-:Y:S01]  /*e310*/  SHF.R.U32.HI R0, RZ, R10, R7 ;  /* 0x0000000aff007219 */ /* 0x004fe20000011607 */
[----:B------:R-:W-:Y:S01]  /*e320*/  IMAD.MOV.U32 R2, RZ, RZ, R19 ;  /* 0x000000ffff027224 */ /* 0x000fe200078e0013 */
[----:B------:R-:W-:Y:S01]  /*e330*/  IADD3 R5, P0, RZ, -R24, RZ ;  /* 0x80000018ff057210 */ /* 0x000fe20007f1e0ff */
[----:B------:R-:W-:Y:S01]  /*e340*/  IMAD.MOV R15, RZ, RZ, -R15 ;  /* 0x000000ffff0f7224 */ /* 0x000fe200078e0a0f */
[----:B------:R-:W-:Y:S01]  /*e350*/  ULDC UR6, c[0x0][0x154] ;  /* 0x0000550000067ab9 */ /* 0x000fe20000000800 */
[----:B------:R-:W-:Y:S02]  /*e360*/  IMAD.MOV.U32 R7, RZ, RZ, 0x1 ;  /* 0x00000001ff077424 */ /* 0x000fe400078e00ff */
[----:B------:R-:W1:Y:S01]  /*e370*/  LDC R4, c[0x0][0x618] ;  /* 0x00018600ff047b82 */ /* 0x000e620000000800 */
[----:B------:R-:W-:-:S02]  /*e380*/  IMAD.X R3, RZ, RZ, ~R0, P0 ;  /* 0x000000ffff037224 */ /* 0x000fc400000e0e00 */
[----:B------:R-:W-:Y:S02]  /*e390*/  IMAD R15, R17, R15, R14 ;  /* 0x0000000f110f7224 */ /* 0x000fe400078e020e */
[-C--:B------:R-:W-:Y:S02]  /*e3a0*/  IMAD R0, R3, R12.reuse, RZ ;  /* 0x0000000c03007224 */ /* 0x080fe400078e02ff */
[----:B------:R-:W-:Y:S01]  /*e3b0*/  IMAD.MOV.U32 R3, RZ, RZ, R22 ;  /* 0x000000ffff037224 */ /* 0x000fe200078e0016 */
[----:B------:R-:W2:Y:S01]  /*e3c0*/  LDC R6, c[0x0][0x608] ;  /* 0x00018200ff067b82 */ /* 0x000ea20000000800 */
[----:B------:R-:W-:-:S04]  /*e3d0*/  IMAD.WIDE.U32 R2, R5, R12, R2 ;  /* 0x0000000c05027225 */ /* 0x000fc800078e0002 */
[----:B------:R-:W-:-:S03]  /*e3e0*/  IMAD R5, R5, R13, R0 ;  /* 0x0000000d05057224 */ /* 0x000fc600078e0200 */
[----:B------:R-:W5:Y:S01]  /*e3f0*/  LDC R18, c[0x0][0x658] ;  /* 0x00019600ff127b82 */ /* 0x000f620000000800 */
[----:B------:R-:W-:Y:S01]  /*e400*/  I2FP.F32.U32 R0, R16 ;  /* 0x0000001000007245 */ /* 0x000fe20000201000 */
[----:B------:R-:W-:Y:S01]  /*e410*/  IMAD.IADD R3, R3, 0x1, R5 ;  /* 0x0000000103037824 */ /* 0x000fe200078e0205 */
[----:B0-----:R-:W-:Y:S01]  /*e420*/  ISETP.NE.U32.AND P0, PT, R20, RZ, PT ;  /* 0x000000ff1400720c */ /* 0x001fe20003f05070 */
[----:B------:R-:W-:Y:S02]  /*e430*/  IMAD.MOV.U32 R5, RZ, RZ, -0x1 ;  /* 0xffffffffff057424 */ /* 0x000fe400078e00ff */
[----:B------:R-:W-:Y:S02]  /*e440*/  FMUL R0, R0, UR6 ;  /* 0x0000000600007c20 */ /* 0x000fe40008400000 */
[----:B------:R-:W0:Y:S01]  /*e450*/  LDC R13, c[0x0][0x148] ;  /* 0x00005200ff0d7b82 */ /* 0x000e220000000800 */
[----:B-1----:R-:W-:Y:S01]  /*e460*/  SHF.R.U64 R10, R2, R4, R3 ;  /* 0x00000004020a7219 */ /* 0x002fe20000001203 */
[----:B------:R1:W0:Y:S01]  /*e470*/  F2I.U32.TRUNC.NTZ R12, R0 ;  /* 0x00000000000c7305 */ /* 0x000222000020f000 */
[----:B------:R-:W-:-:S02]  /*e480*/  ISETP.NE.AND.EX P0, PT, R21, RZ, PT, P0 ;  /* 0x000000ff1500720c */ /* 0x000fc40003f05300 */
[----:B------:R-:W-:-:S03]  /*e490*/  SHF.R.U32.HI R3, RZ, R4, R3 ;  /* 0x00000004ff037219 */ /* 0x000fc60000011603 */
[----:B------:R-:W0:Y:S01]  /*e4a0*/  LDC R14, c[0x0][0x600] ;  /* 0x00018000ff0e7b82 */ /* 0x000e220000000800 */
[-CC-:B--2---:R-:W-:Y:S02]  /*e4b0*/  SHF.R.U64 R8, R10, R6.reuse, R3.reuse ;  /* 0x000000060a087219 */ /* 0x184fe40000001203 */
[----:B------:R-:W-:-:S05]  /*e4c0*/  SHF.R.U32.HI R3, RZ, R6, R3 ;  /* 0x00000006ff037219 */ /* 0x000fca0000011603 */
[----:B------:R-:W2:Y:S01]  /*e4d0*/  LDC R19, c[0x0][0x648] ;  /* 0x00019200ff137b82 */ /* 0x000ea20000000800 */
[-CC-:B-----5:R-:W-:Y:S02]  /*e4e0*/  SHF.R.U64 R11, R8, R18.reuse, R3.reuse ;  /* 0x00000012080b7219 */ /* 0x1a0fe40000001203 */
[-C--:B------:R-:W-:Y:S02]  /*e4f0*/  SHF.L.U32 R5, R5, R18.reuse, RZ ;  /* 0x0000001205057219 */ /* 0x080fe400000006ff */
[-C--:B------:R-:W-:Y:S01]  /*e500*/  SHF.R.U32.HI R3, RZ, R18.reuse, R3 ;  /* 0x00000012ff037219 */ /* 0x080fe20000011603 */
[----:B------:R-:W-:Y:S01]  /*e510*/  IMAD.MOV.U32 R2, RZ, RZ, R11 ;  /* 0x000000ffff027224 */ /* 0x000fe200078e000b */
[----:B------:R-:W-:Y:S01]  /*e520*/  SHF.L.U32 R34, R7, R18, RZ ;  /* 0x0000001207227219 */ /* 0x000fe200000006ff */
[----:B------:R-:W0:Y:S01]  /*e530*/  LDC R22, c[0x0][0x638] ;  /* 0x00018e00ff167b82 */ /* 0x000e220000000800 */
[----:B------:R-:W-:-:S07]  /*e540*/  LOP3.LUT R17, RZ, R5, RZ, 0x33, !PT ;  /* 0x00000005ff117212 */ /* 0x000fce00078e33ff */
[----:B------:R-:W0:Y:S01]  /*e550*/  LDC R23, c[0x0][0x610] ;  /* 0x00018400ff177b82 */ /* 0x000e220000000800 */
[----:B-1----:R-:W-:Y:S05]  /*e560*/  @!P0 BRA `(.L_x_292) ;  /* 0x0000000000288947 */ /* 0x002fea0003800000 */
        /* <DEDUP_REMOVED lines=10> */
.L_x_292:
[----:B--2---:R-:W-:Y:S01]  /*e610*/  SHF.R.U64 R0, R2, R19, R3 ;  /* 0x0000001302007219 */ /* 0x004fe20000001203 */
[----:B0-----:R-:W-:Y:S01]  /*e620*/  VIADD R3, R14, 0xffffffff ;  /* 0xffffffff0e037836 */ /* 0x001fe20000000000 */
[----:B------:R-:W-:Y:S01]  /*e630*/  LOP3.LUT R5, R8, R17, RZ, 0xc0, !PT ;  /* 0x0000001108057212 */ /* 0x000fe200078ec0ff */
[----:B------:R-:W-:Y:S01]  /*e640*/  IMAD.MOV R12, RZ, RZ, -R12 ;  /* 0x000000ffff0c7224 */ /* 0x000fe200078e0a0c */
[----:B------:R-:W-:Y:S01]  /*e650*/  R2UR UR23, R24 ;  /* 0x00000000181772ca */ /* 0x000fe200000e0000 */
[----:B------:R-:W-:Y:S01]  /*e660*/  IMAD.MOV R2, RZ, RZ, -R0 ;  /* 0x000000ffff027224 */ /* 0x000fe200078e0a00 */
[----:B------:R-:W-:Y:S01]  /*e670*/  LOP3.LUT R3, R10, R3, RZ, 0xc0, !PT ;  /* 0x000000030a037212 */ /* 0x000fe200078ec0ff */
[----:B------:R-:W-:Y:S02]  /*e680*/  IMAD R34, R34, R0, R5 ;  /* 0x0000000022227224 */ /* 0x000fe400078e0205 */
[----:B------:R-:W-:Y:S02]  /*e690*/  @P3 IMAD R15, R13, R12, R16 ;  /* 0x0000000c0d0f3224 */ /* 0x000fe400078e0210 */
[----:B------:R-:W-:-:S02]  /*e6a0*/  IMAD R0, R2, R22, R11 ;  /* 0x0000001602007224 */ /* 0x000fc400078e020b */
[----:B------:R-:W-:Y:S02]  /*e6b0*/  IMAD R34, R34, R23, R15 ;  /* 0x0000001722227224 */ /* 0x000fe400078e020f */
[----:B------:R-:W-:Y:S02]  /*e6c0*/  IMAD R3, R0, R14, R3 ;  /* 0x0000000e00037224 */ /* 0x000fe400078e0203 */
[----:B------:R-:W-:-:S03]  /*e6d0*/  IMAD.MOV.U32 R0, RZ, RZ, 0x1 ;  /* 0x00000001ff007424 */ /* 0x000fc600078e00ff */
[----:B------:R-:W-:Y:S02]  /*e6e0*/  SEL R2, R3, R34, !P3 ;  /* 0x0000002203027207 */ /* 0x000fe40005800000 */
[----:B------:R-:W-:-:S03]  /*e6f0*/  SEL R34, R34, R3, !P3 ;  /* 0x0000000322227207 */ /* 0x000fc60005800000 */
[----:B------:R2:W-:Y:S04]  /*e700*/  STL [R1+0x7c], R2 ;  /* 0x00007c0201007387 */ /* 0x0005e80000100800 */
.L_x_290:
[----:B------:R-:W-:Y:S01]  /*e710*/  UIADD3 UR5, UR12, UR5, URZ ;  /* 0x000000050c057290 */ /* 0x000fe2000fffe03f */
[----:B------:R0:W-:Y:S01]  /*e720*/  STL [R1+0x80], R34 ;  /* 0x0000802201007387 */ /* 0x0001e20000100800 */
[----:B------:R-:W-:Y:S02]  /*e730*/  LOP3.LUT P0, RZ, R0, 0xff, RZ, 0xc0, !PT ;  /* 0x000000ff00ff7812 */ /* 0x000fe4000780c0ff */
[----:B------:R-:W-:Y:S02]  /*e740*/  USHF.R.U32.HI UR6, URZ, 0x1, UR5 ;  /* 0x000000013f067899 */ /* 0x000fe40008011605 */
[----:B------:R-:W-:Y:S02]  /*e750*/  UISETP.GT.U32.AND UP0, UPT, UR5, 0x1, UPT ;  /* 0x000000010500788c */ /* 0x000fe4000bf04070 */
[----:B------:R-:W-:Y:S02]  /*e760*/  ULOP3.LUT UR6, UR6, 0x1, URZ, 0xc0, !UPT ;  /* 0x0000000106067892 */ /* 0x000fe4000f8ec03f */
[----:B------:R-:W-:-:S02]  /*e770*/  UISETP.LT.U32.AND UP0, UPT, UR12, 0x2, UP0 ;  /* 0x000000020c00788c */ /* 0x000fc40008701070 */
[----:B------:R-:W-:Y:S02]  /*e780*/  UISETP.NE.U32.AND UP1, UPT, UR6, 0x1, UPT ;  /* 0x000000010600788c */ /* 0x000fe4000bf25070 */
[----:B------:R-:W-:Y:S02]  /*e790*/  USEL UR7, URZ, 0x1, !UP0 ;  /* 0x000000013f077887 */ /* 0x000fe4000c000000 */
[----:B------:R-:W-:Y:S02]  /*e7a0*/  UISETP.GT.U32.AND UP1, UPT, UR12, 0x1, !UP1 ;  /* 0x000000010c00788c */ /* 0x000fe4000cf24070 */
[----:B------:R-:W-:Y:S02]  /*e7b0*/  ULOP3.LUT UR5, UR5, 0x1, URZ, 0xc0, !UPT ;  /* 0x0000000105057892 */ /* 0x000fe4000f8ec03f */
[----:B------:R-:W-:-:S04]  /*e7c0*/  USEL UR6, URZ, 0x1, !UP1 ;  /* 0x000000013f067887 */ /* 0x000fc8000c800000 */
[----:B------:R-:W-:Y:S01]  /*e7d0*/  ULOP3.LUT UR4, UR6, UR4, UR7, 0x96, !UPT ;  /* 0x0000000406047292 */ /* 0x000fe2000f8e9607 */
[----:B0-----:R-:W-:Y:S11]  /*e7e0*/  @P0 BRA `(.L_x_293) ;  /* 0xffffff2400fc0947 */ /* 0x001ff6000383ffff */
[----:B------:R-:W-:Y:S05]  /*e7f0*/  EXIT ;  /* 0x000000000000794d */ /* 0x000fea0003800000 */
.L_x_3:
[----:B------:R-:W2:Y:S01]  /*e800*/  LDL R16, [R1+0x78] ;  /* 0x0000780001107983 */ /* 0x000ea20000100800 */
[----:B------:R-:W-:-:S03]  /*e810*/  ULDC.64 UR4, c[0x0][0x650] ;  /* 0x0001940000047ab9 */ /* 0x000fc60000000a00 */
[----:B------:R-:W3:Y:S01]  /*e820*/  LDL R17, [R1+0x74] ;  /* 0x0000740001117983 */ /* 0x000ee20000100800 */
[----:B------:R-:W-:Y:S01]  /*e830*/  PRMT R4, RZ, 0x7610, R4 ;  /* 0x00007610ff047816 */ /* 0x000fe20000000004 */
[----:B------:R-:W-:Y:S02]  /*e840*/  IMAD.MOV.U32 R5, RZ, RZ, -0x1 ;  /* 0xffffffffff057424 */ /* 0x000fe400078e00ff */
[----:B------:R-:W-:Y:S02]  /*e850*/  IMAD.MOV.U32 R6, RZ, RZ, -0x1 ;  /* 0xffffffffff067424 */ /* 0x000fe400078e00ff */
[----:B------:R-:W-:Y:S01]  /*e860*/  IMAD.MOV.U32 R11, RZ, RZ, -0x1 ;  /* 0xffffffffff0b7424 */ /* 0x000fe200078e00ff */
[----:B--2---:R-:W-:-:S04]  /*e870*/  ISETP.GE.U32.AND P0, PT, R16, UR4, PT ;  /* 0x0000000410007c0c */ /* 0x004fc8000bf06070 */
[----:B---3--:R-:W-:-:S13]  /*e880*/  ISETP.GE.U32.AND.EX P0, PT, R17, UR5, PT, P0 ;  /* 0x0000000511007c0c */ /* 0x008fda000bf06100 */
[----:B------:R-:W-:Y:S05]  /*e890*/  @P0 BRA `(.L_x_294) ;  /* 0x00000004005c0947 */ /* 0x000fea0003800000 */
        /* <DEDUP_REMOVED lines=18> */
.L_x_295:
[-CC-:B------:R-:W-:Y:S01]  /*e9c0*/  SHF.R.U64 R11, R8, R12.reuse, R9.reuse ;  /* 0x0000000c080b7219 */ /* 0x180fe20000001209 */
[----:B------:R-:W0:Y:S01]  /*e9d0*/  LDC.64 R20, c[0x0][0x640] ;  /* 0x00019000ff147b82 */ /* 0x000e220000000a00 */
[----:B------:R-:W-:Y:S01]  /*e9e0*/  SHF.R.U32.HI R3, RZ, R12, R9 ;  /* 0x0000000cff037219 */ /* 0x000fe20000011609 */
[----:B------:R-:W-:Y:S01]  /*e9f0*/  ULDC UR4, c[0x0][0x150] ;  /* 0x0000540000047ab9 */ /* 0x000fe20000000800 */
[----:B------:R-:W-:Y:S01]  /*ea00*/  IADD3 R7, P0, RZ, -R11, RZ ;  /* 0x8000000bff077210 */ /* 0x000fe20007f1e0ff */
[----:B------:R-:W-:Y:S01]  /*ea10*/  IMAD.MOV.U32 R4, RZ, RZ, R16 ;  /* 0x000000ffff047224 */ /* 0x000fe200078e0010 */
[----:B------:R-:W-:Y:S01]  /*ea20*/  I2FP.F32.U32 R6, R2 ;  /* 0x0000000200067245 */ /* 0x000fe20000201000 */
[----:B------:R-:W-:Y:S02]  /*ea30*/  IMAD.MOV.U32 R5, RZ, RZ, R17 ;  /* 0x000000ffff057224 */ /* 0x000fe400078e0011 */
[----:B------:R-:W1:Y:S01]  /*ea40*/  LDC R10, c[0x0][0x618] ;  /* 0x00018600ff0a7b82 */ /* 0x000e620000000800 */
[----:B------:R-:W-:-:S02]  /*ea50*/  IMAD.X R3, RZ, RZ, ~R3, P0 ;  /* 0x000000ffff037224 */ /* 0x000fc400000e0e03 */
[----:B------:R-:W-:Y:S01]  /*ea60*/  FMUL R9, R6, UR4 ;  /* 0x0000000406097c20 */ /* 0x000fe20008400000 */
[----:B------:R-:W-:Y:S01]  /*ea70*/  IMAD.WIDE.U32 R4, R7, R14, R4 ;  /* 0x0000000e07047225 */ /* 0x000fe200078e0004 */
[----:B------:R-:W-:-:S03]  /*ea80*/  ULDC UR4, c[0x0][0x154] ;  /* 0x0000550000047ab9 */ /* 0x000fc60000000800 */
[----:B------:R-:W-:Y:S01]  /*ea90*/  IMAD R6, R3, R14, RZ ;  /* 0x0000000e03067224 */ /* 0x000fe200078e02ff */
[----:B------:R-:W2:Y:S01]  /*eaa0*/  LDC R13, c[0x0][0x144] ;  /* 0x00005100ff0d7b82 */ /* 0x000ea20000000800 */
[----:B------:R-:W3:Y:S02]  /*eab0*/  F2I.U32.TRUNC.NTZ R9, R9 ;  /* 0x0000000900097305 */ /* 0x000ee4000020f000 */
[----:B------:R-:W-:Y:S02]  /*eac0*/  IMAD R3, R7, R15, R6 ;  /* 0x0000000f07037224 */ /* 0x000fe400078e0206 */
[----:B------:R-:W-:Y:S02]  /*ead0*/  IMAD.MOV.U32 R6, RZ, RZ, -0x1 ;  /* 0xffffffffff067424 */ /* 0x000fe400078e00ff */
[----:B------:R-:W-:Y:S01]  /*eae0*/  IMAD.IADD R3, R5, 0x1, R3 ;  /* 0x0000000105037824 */ /* 0x000fe200078e0203 */
[----:B------:R-:W4:Y:S01]  /*eaf0*/  LDC R12, c[0x0][0x608] ;  /* 0x00018200ff0c7b82 */ /* 0x000f220000000800 */
[----:B------:R-:W-:-:S02]  /*eb00*/  I2FP.F32.U32 R5, R0 ;  /* 0x0000000000057245 */ /* 0x000fc40000201000 */
[----:B0-----:R-:W-:-:S03]  /*eb10*/  ISETP.NE.U32.AND P0, PT, R20, RZ, PT ;  /* 0x000000ff1400720c */ /* 0x001fc60003f05070 */
[----:B------:R-:W-:Y:S01]  /*eb20*/  FMUL R5, R5, UR4 ;  /* 0x0000000405057c20 */ /* 0x000fe20008400000 */
[----:B------:R-:W-:Y:S01]  /*eb30*/  ISETP.NE.AND.EX P0, PT, R21, RZ, PT, P0 ;  /* 0x000000ff1500720c */ /* 0x000fe20003f05300 */
[----:B------:R-:W0:Y:S01]  /*eb40*/  LDC R7, c[0x0][0x658] ;  /* 0x00019600ff077b82 */ /* 0x000e220000000800 */
[-C--:B-1----:R-:W-:Y:S01]  /*eb50*/  SHF.R.U64 R8, R4, R10.reuse, R3 ;  /* 0x0000000a04087219 */ /* 0x082fe20000001203 */
[----:B---3--:R-:W-:Y:S01]  /*eb60*/  IMAD.MOV R4, RZ, RZ, -R9 ;  /* 0x000000ffff047224 */ /* 0x008fe200078e0a09 */
[----:B------:R-:W-:Y:S02]  /*eb70*/  SHF.R.U32.HI R3, RZ, R10, R3 ;  /* 0x0000000aff037219 */ /* 0x000fe40000011603 */
[----:B------:R1:W3:Y:S03]  /*eb80*/  F2I.U32.TRUNC.NTZ R10, R5 ;  /* 0x00000005000a7305 */ /* 0x0002e6000020f000 */
[----:B------:R-:W1:Y:S01]  /*eb90*/  LDC R17, c[0x0][0x148] ;  /* 0x00005200ff117b82 */ /* 0x000e620000000800 */
[----:B--2---:R-:W-:-:S02]  /*eba0*/  IMAD R19, R13, R4, R2 ;  /* 0x000000040d137224 */ /* 0x004fc400078e0202 */
[----:B------:R-:W-:-:S05]  /*ebb0*/  IMAD.MOV.U32 R4, RZ, RZ, 0x1 ;  /* 0x00000001ff047424 */ /* 0x000fca00078e00ff */
[----:B------:R-:W2:Y:S01]  /*ebc0*/  LDC R14, c[0x0][0x600] ;  /* 0x00018000ff0e7b82 */ /* 0x000ea20000000800 */
[-CC-:B----4-:R-:W-:Y:S02]  /*ebd0*/  SHF.R.U64 R13, R8, R12.reuse, R3.reuse ;  /* 0x0000000c080d7219 */ /* 0x190fe40000001203 */
[----:B------:R-:W-:-:S05]  /*ebe0*/  SHF.R.U32.HI R2, RZ, R12, R3 ;  /* 0x0000000cff027219 */ /* 0x000fca0000011603 */
[----:B------:R-:W4:Y:S01]  /*ebf0*/  LDC R16, c[0x0][0x648] ;  /* 0x00019200ff107b82 */ /* 0x000f220000000800 */
[-CC-:B0-----:R-:W-:Y:S02]  /*ec00*/  SHF.R.U64 R15, R13, R7.reuse, R2.reuse ;  /* 0x000000070d0f7219 */ /* 0x181fe40000001202 */
[-C--:B------:R-:W-:Y:S02]  /*ec10*/  SHF.L.U32 R6, R6, R7.reuse, RZ ;  /* 0x0000000706067219 */ /* 0x080fe400000006ff */
[-C--:B------:R-:W-:Y:S01]  /*ec20*/  SHF.R.U32.HI R3, RZ, R7.reuse, R2 ;  /* 0x00000007ff037219 */ /* 0x080fe20000011602 */
[----:B------:R-:W-:Y:S01]  /*ec30*/  IMAD.MOV.U32 R2, RZ, RZ, R15 ;  /* 0x000000ffff027224 */ /* 0x000fe200078e000f */
[----:B------:R-:W-:Y:S01]  /*ec40*/  SHF.L.U32 R12, R4, R7, RZ ;  /* 0x00000007040c7219 */ /* 0x000fe200000006ff */
[----:B------:R-:W0:Y:S01]  /*ec50*/  LDC R18, c[0x0][0x638] ;  /* 0x00018e00ff127b82 */ /* 0x000e220000000800 */
[----:B------:R-:W-:-:S07]  /*ec60*/  LOP3.LUT R22, RZ, R6, RZ, 0x33, !PT ;  /* 0x00000006ff167212 */ /* 0x000fce00078e33ff */
        /* <DEDUP_REMOVED lines=12> */
.L_x_296:
[----:B----4-:R-:W-:Y:S01]  /*ed30*/  SHF.R.U64 R3, R2, R16, R3 ;  /* 0x0000001002037219 */ /* 0x010fe20000001203 */
[----:B--2---:R-:W-:Y:S01]  /*ed40*/  VIADD R5, R14, 0xffffffff ;  /* 0xffffffff0e057836 */ /* 0x004fe20000000000 */
[----:B------:R-:W-:Y:S01]  /*ed50*/  LOP3.LUT R2, R13, R22, RZ, 0xc0, !PT ;  /* 0x000000160d027212 */ /* 0x000fe200078ec0ff */
[----:B------:R-:W-:Y:S02]  /*ed60*/  IMAD.MOV R10, RZ, RZ, -R10 ;  /* 0x000000ffff0a7224 */ /* 0x000fe400078e0a0a */
[----:B------:R-:W-:Y:S02]  /*ed70*/  IMAD.MOV R4, RZ, RZ, -R3 ;  /* 0x000000ffff047224 */ /* 0x000fe400078e0a03 */
[----:B------:R-:W-:Y:S01]  /*ed80*/  IMAD R2, R12, R3, R2 ;  /* 0x000000030c027224 */ /* 0x000fe200078e0202 */
[----:B------:R-:W-:Y:S01]  /*ed90*/  LOP3.LUT R3, R8, R5, RZ, 0xc0, !PT ;  /* 0x0000000508037212 */ /* 0x000fe200078ec0ff */
[----:B------:R-:W-:Y:S02]  /*eda0*/  @P3 IMAD R19, R17, R10, R0 ;  /* 0x0000000a11133224 */ /* 0x000fe400078e0200 */
[----:B0-----:R-:W-:-:S02]  /*edb0*/  IMAD R0, R4, R18, R15 ;  /* 0x0000001204007224 */ /* 0x001fc400078e020f */
[----:B------:R-:W-:Y:S02]  /*edc0*/  IMAD R5, R2, R23, R19 ;  /* 0x0000001702057224 */ /* 0x000fe400078e0213 */
[----:B------:R-:W-:Y:S02]  /*edd0*/  IMAD R0, R0, R14, R3 ;  /* 0x0000000e00007224 */ /* 0x000fe400078e0203 */
[----:B------:R-:W-:-:S03]  /*ede0*/  IMAD.MOV.U32 R4, RZ, RZ, 0x1 ;  /* 0x00000001ff047424 */ /* 0x000fc600078e00ff */
[----:B------:R-:W-:Y:S02]  /*edf0*/  SEL R6, R0, R5, !P3 ;  /* 0x0000000500067207 */ /* 0x000fe40005800000 */
[----:B------:R-:W-:-:S07]  /*ee00*/  SEL R5, R5, R0, !P3 ;  /* 0x0000000005057207 */ /* 0x000fce0005800000 */
.L_x_294:
[----:B------:R-:W-:-:S08]  /*ee10*/  NOP ;  /* 0x0000000000007918 */ /* 0x000fd00000000000 */
[----:B------:R-:W0:-:S00]  /*ee20*/  USETMAXREG.DEALLOC.CTAPOOL 0x28 ;  /* 0x00000028000079c8 */ /* 0x000e0000080e0500 */
[----:B------:R-:W-:-:S13]  /*ee30*/  ISETP.NE.AND P0, PT, RZ, UR8, PT ;  /* 0x00000008ff007c0c */ /* 0x000fda000bf05270 */
[----:B------:R-:W-:Y:S05]  /*ee40*/  @P0 EXIT ;  /* 0x000000000000094d */ /* 0x000fea0003800000 */
[----:B0-----:R-:W-:Y:S01]  /*ee50*/  LOP3.LUT P0, RZ, R4, 0xff, RZ, 0xc0, !PT ;  /* 0x000000ff04ff7812 */ /* 0x001fe2000780c0ff */
[----:B------:R-:W-:Y:S02]  /*ee60*/  IMAD.MOV.U32 R0, RZ, RZ, 0x1 ;  /* 0x00000001ff007424 */ /* 0x000fe400078e00ff */
[----:B------:R-:W-:-:S10]  /*ee70*/  IMAD.MOV.U32 R8, RZ, RZ, RZ ;  /* 0x000000ffff087224 */ /* 0x000fd400078e00ff */
[----:B------:R-:W-:Y:S05]  /*ee80*/  @!P0 BRA `(.L_x_297) ;  /* 0x0000000c00548947 */ /* 0x000fea0003800000 */
[----:B------:R-:W0:Y:S01]  /*ee90*/  S2R R2, SR_TID.X ;  /* 0x0000000000027919 */ /* 0x000e220000002100 */
[----:B------:R-:W-:Y:S01]  /*eea0*/  ULDC UR4, c[0x0][0x28c] ;  /* 0x0000a30000047ab9 */ /* 0x000fe20000000800 */
[----:B------:R-:W-:Y:S01]  /*eeb0*/  ULDC UR6, c[0x0][0x658] ;  /* 0x0001960000067ab9 */ /* 0x000fe20000000800 */
[----:B------:R-:W-:Y:S01]  /*eec0*/  UIADD3 UR10, UR4, 0x3f, URZ ;  /* 0x0000003f040a7890 */ /* 0x000fe2000fffe03f */
[----:B------:R-:W-:Y:S01]  /*eed0*/  BSSY B0, `(.L_x_297) ;  /* 0x00000d0000007945 */ /* 0x000fe20003800000 */
[----:B------:R-:W-:Y:S01]  /*eee0*/  UMOV UR7, 0xffffffff ;  /* 0xffffffff00077882 */ /* 0x000fe20000000000 */
[----:B------:R-:W-:Y:S01]  /*eef0*/  ULDC UR5, c[0x0][0x600] ;  /* 0x0001800000057ab9 */ /* 0x000fe20000000800 */
[----:B------:R-:W-:Y:S01]  /*ef00*/  UMOV UR9, 0x1 ;  /* 0x0000000100097882 */ /* 0x000fe20000000000 */
[----:B------:R-:W-:Y:S01]  /*ef10*/  USHF.L.U32 UR7, UR7, UR6, URZ ;  /* 0x0000000607077299 */ /* 0x000fe2000800063f */
[----:B------:R-:W-:Y:S01]  /*ef20*/  IMAD.MOV.U32 R9, RZ, RZ, 0x1 ;  /* 0x00000001ff097424 */ /* 0x000fe200078e00ff */
[----:B------:R-:W-:Y:S01]  /*ef30*/  UIADD3 UR4, UR5, -0x1, URZ ;  /* 0xffffffff05047890 */ /* 0x000fe2000fffe03f */
[----:B------:R-:W-:Y:S01]  /*ef40*/  IMAD.MOV.U32 R0, RZ, RZ, 0x1 ;  /* 0x00000001ff007424 */ /* 0x000fe200078e00ff */
[----:B------:R-:W-:Y:S01]  /*ef50*/  USHF.R.S32.HI UR11, URZ, 0x1f, UR10 ;  /* 0x0000001f3f0b7899 */ /* 0x000fe2000801140a */
[----:B------:R-:W-:Y:S01]  /*ef60*/  IMAD.MOV.U32 R8, RZ, RZ, RZ ;  /* 0x000000ffff087224 */ /* 0x000fe200078e00ff */
[----:B------:R-:W-:Y:S01]  /*ef70*/  ULDC UR8, c[0x0][0xc] ;  /* 0x0000030000087ab9 */ /* 0x000fe20000000800 */
[----:B------:R-:W-:-:S02]  /*ef80*/  USHF.L.U32 UR5, UR9, UR6, URZ ;  /* 0x0000000609057299 */ /* 0x000fc4000800063f */
[----:B------:R-:W-:Y:S01]  /*ef90*/  ULEA.HI UR11, UR11, UR10, URZ, 0x6 ;  /* 0x0000000a0b0b7291 */ /* 0x000fe2000f8f303f */
[----:B------:R-:W-:Y:S01]  /*efa0*/  ULDC UR9, c[0x0][0x10] ;  /* 0x0000040000097ab9 */ /* 0x000fe20000000800 */
[----:B------:R-:W-:Y:S02]  /*efb0*/  ULOP3.LUT UR6, URZ, UR7, URZ, 0x33, !UPT ;  /* 0x000000073f067292 */ /* 0x000fe4000f8e333f */
[----:B------:R-:W-:Y:S01]  /*efc0*/  UIMAD.WIDE.U32 UR8, UR8, UR9, URZ ;  /* 0x00000009080872a5 */ /* 0x000fe2000f8e003f */
[----:B------:R-:W-:Y:S01]  /*efd0*/  ULDC UR7, c[0x0][0x14] ;  /* 0x0000050000077ab9 */ /* 0x000fe20000000800 */
[----:B------:R-:W-:Y:S02]  /*efe0*/  USHF.R.S32.HI UR20, URZ, 0x6, UR11 ;  /* 0x000000063f147899 */ /* 0x000fe4000801140b */
[----:B------:R-:W-:Y:S02]  /*eff0*/  UIMAD.WIDE.U32 UR22, UR8, UR7, URZ ;  /* 0x00000007081672a5 */ /* 0x000fe4000f8e003f */
[----:B------:R-:W-:-:S02]  /*f000*/  UIMAD UR18, UR9, UR7, URZ ;  /* 0x00000007091272a4 */ /* 0x000fc4000f8e023f */
[----:B------:R-:W-:Y:S01]  /*f010*/  ULOP3.LUT UR26, UR13, 0x2, URZ, 0xfc, !UPT ;  /* 0x000000020d1a7892 */ /* 0x000fe2000f8efc3f */
[C---:B0-----:R-:W-:Y:S01]  /*f020*/  LOP3.LUT P4, RZ, R2.reuse, 0x7f, RZ, 0xc0, !PT ;  /* 0x0000007f02ff7812 */ /* 0x041fe2000788c0ff */
[----:B------:R-:W-:Y:S01]  /*f030*/  UIADD3 UR18, UR23, UR18, URZ ;  /* 0x0000001217127290 */ /* 0x000fe2000fffe03f */
[----:B------:R-:W-:Y:S01]  /*f040*/  LOP3.LUT P0, RZ, R2, 0x1f, RZ, 0xc0, !PT ;  /* 0x0000001f02ff7812 */ /* 0x000fe2000780c0ff */
[----:B------:R-:W-:Y:S01]  /*f050*/  UIADD3 UR27, UR20, 0x1, URZ ;  /* 0x00000001141b7890 */ /* 0x000fe2000fffe03f */
[----:B------:R-:W-:Y:S02]  /*f060*/  ULDC.64 UR24, c[0x0][0x198] ;  /* 0x0000660000187ab9 */ /* 0x000fe40000000a00 */
[----:B------:R-:W-:-:S13]  /*f070*/  PLOP3.LUT P0, PT, P0, P4, PT, 0x8a, 0x0 ;  /* 0x000000000000781c */ /* 0x000fda0000709172 */
.L_x_309:
[----:B------:R-:W-:-:S03]  /*f080*/  UMOV UR7, 0xffffffff ;  /* 0xffffffff00077882 */ /* 0x000fc60000000000 */
[----:B------:R-:W-:Y:S05]  /*f090*/  BRA.DIV UR7, `(.L_x_298) ;  /* 0x0000000e07847947 */ /* 0x000fea000b800000 */
[----:B------:R-:W-:-:S13]  /*f0a0*/  ELECT P1, URZ, PT ;  /* 0x00000000003f782f */ /* 0x000fda0003820000 */
.L_x_318:
[----:B------:R-:W0:Y:S01]  /*f0b0*/  LDC R2, c[0x0][0x28c] ;  /* 0x0000a300ff027b82 */ /* 0x000e220000000800 */
[----:B------:R-:W-:Y:S01]  /*f0c0*/  BSSY B1, `(.L_x_299) ;  /* 0x0000038000017945 */ /* 0x000fe20003800000 */
[----:B0-----:R-:W-:-:S13]  /*f0d0*/  ISETP.LT.OR P1, PT, R2, 0x1, !P1 ;  /* 0x000000010200780c */ /* 0x001fda0004f21670 */
[----:B------:R-:W-:Y:S05]  /*f0e0*/  @P1 BRA `(.L_x_300) ;  /* 0x0000000000d41947 */ /* 0x000fea0003800000 */
[----:B------:R-:W-:Y:S02]  /*f0f0*/  IMAD.SHL.U32 R6, R6, 0x100, RZ ;  /* 0x0000010006067824 */ /* 0x000fe400078e00ff */
[----:B------:R-:W-:Y:S02]  /*f100*/  IMAD.SHL.U32 R7, R5, 0x80, RZ ;  /* 0x0000008005077824 */ /* 0x000fe400078e00ff */
[----:B------:R-:W-:Y:S02]  /*f110*/  IMAD.MOV.U32 R12, RZ, RZ, RZ ;  /* 0x000000ffff0c7224 */ /* 0x000fe400078e00ff */
[----:B------:R-:W-:Y:S02]  /*f120*/  IMAD.U32 R14, RZ, RZ, UR27 ;  /* 0x0000001bff0e7e24 */ /* 0x000fe4000f8e00ff */
[----:B------:R-:W-:Y:S02]  /*f130*/  IMAD.MOV.U32 R2, RZ, RZ, R0 ;  /* 0x000000ffff027224 */ /* 0x000fe400078e0000 */
[----:B------:R-:W-:-:S07]  /*f140*/  IMAD.MOV.U32 R3, RZ, RZ, R8 ;  /* 0x000000ffff037224 */ /* 0x000fce00078e0008 */
.L_x_304:
[----:B------:R-:W0:Y:S01]  /*f150*/  S2R R5, SR_CgaCtaId ;  /* 0x0000000000057919 */ /* 0x000e220000008800 */
[----:B------:R-:W-:-:S04]  /*f160*/  MOV R4, 0x400 ;  /* 0x0000040000047802 */ /* 0x000fc80000000f00 */
[----:B0-----:R-:W-:Y:S02]  /*f170*/  LEA R10, R5, R4, 0x18 ;  /* 0x00000004050a7211 */ /* 0x001fe400078ec0ff */
[----:B------:R-:W-:Y:S01]  /*f180*/  SHF.L.U32 R4, R2, 0x1f, RZ ;  /* 0x0000001f02047819 */ /* 0x000fe200000006ff */
[----:B------:R-:W0:Y:S02]  /*f190*/  @!P4 LDC R5, c[0x0][0x500] ;  /* 0x00014000ff05cb82 */ /* 0x000e240000000800 */
[----:B------:R-:W-:-:S04]  /*f1a0*/  IMAD R13, R3, 0x8, R10 ;  /* 0x00000008030d7824 */ /* 0x000fc800078e020a */
[----:B------:R-:W1:Y:S02]  /*f1b0*/  SYNCS.PHASECHK.TRANS64.TRYWAIT P1, [R13+URZ+0x10], R4 ;  /* 0x000010040d0075a7 */ /* 0x000e64000802017f */
[----:B-1----:R-:W-:Y:S05]  /*f1c0*/  @!P1 BRA `(.L_x_301) ;  /* 0x0000000c00589947 */ /* 0x002fea0003800000 */
.L_x_319:
[----:B------:R-:W-:Y:S01]  /*f1d0*/  UPRMT UR7, UR26, 0x9910, URZ ;  /* 0x000099101a077896 */ /* 0x000fe2000800003f */
[----:B0-----:R0:W-:Y:S03]  /*f1e0*/  @!P4 SYNCS.ARRIVE.TRANS64 RZ, [R13+URZ], R5 ;  /* 0x000000050dffc9a7 */ /* 0x0011e6000800003f */
[----:B------:R-:W-:-:S06]  /*f1f0*/  UISETP.NE.AND UP0, UPT, UR7, 0x2, UPT ;  /* 0x000000020700788c */ /* 0x000fcc000bf05270 */
[----:B------:R-:W-:-:S13]  /*f200*/  PLOP3.LUT P1, PT, PT, PT, UP0, 0x80, 0x0 ;  /* 0x000000000000781c */ /* 0x000fda0003f2f008 */
[----:B0-----:R-:W-:Y:S05]  /*f210*/  @P1 BRA `(.L_x_302) ;  /* 0x0000000000041947 */ /* 0x001fea0003800000 */
[----:B------:R-:W-:Y:S01]  /*f220*/  BPT.TRAP 0x1 ;  /* 0x000000040000795c */ /* 0x000fe20000300000 */
.L_x_302:
[----:B------:R-:W-:Y:S05]  /*f230*/  @P0 BRA `(.L_x_303) ;  /* 0x0000000000040947 */ /* 0x000fea0003800000 */
[----:B------:R-:W-:Y:S01]  /*f240*/  BPT.TRAP 0x1 ;  /* 0x000000040000795c */ /* 0x000fe20000300000 */
.L_x_303:
[--C-:B-1----:R-:W-:Y:S01]  /*f250*/  IMAD R4, R3, 0x2000, R10.reuse ;  /* 0x0000200003047824 */ /* 0x102fe200078e020a */
[----:B------:R-:W-:Y:S01]  /*f260*/  R2UR UR9, R13 ;  /* 0x000000000d0972ca */ /* 0x000fe200000e0000 */
[----:B------:R-:W-:Y:S01]  /*f270*/  IMAD R10, R3, 0x4000, R10 ;  /* 0x00004000030a7824 */ /* 0x000fe200078e020a */
[----:B------:R-:W-:Y:S01]  /*f280*/  UIADD3 UR14, UP0, UR24, 0xf0, URZ ;  /* 0x000000f0180e7890 */ /* 0x000fe2000ff1e03f */
[----:B------:R-:W-:Y:S01]  /*f290*/  VIADD R14, R14, 0xffffffff ;  /* 0xffffffff0e0e7836 */ /* 0x000fe20000000000 */
[----:B------:R-:W-:Y:S01]  /*f2a0*/  R2UR UR7, R4 ;  /* 0x00000000040772ca */ /* 0x000fe200000e0000 */
[----:B------:R-:W-:Y:S01]  /*f2b0*/  UIADD3 UR28, UP1, UR24, 0x1f0, URZ ;  /* 0x000001f0181c7890 */ /* 0x000fe2000ff3e03f */
[----:B------:R-:W-:Y:S01]  /*f2c0*/  R2UR UR8, R10 ;  /* 0x000000000a0872ca */ /* 0x000fe200000e0000 */
[----:B------:R-:W-:Y:S01]  /*f2d0*/  UIADD3.X UR15, URZ, UR25, URZ, UP0, !UPT ;  /* 0x000000193f0f7290 */ /* 0x000fe200087fe43f */
[----:B------:R-:W-:Y:S01]  /*f2e0*/  R2UR UR11, R7 ;  /* 0x00000000070b72ca */ /* 0x000fe200000e0000 */
[----:B------:R-:W-:Y:S01]  /*f2f0*/  VIADD R3, R3, 0x1 ;  /* 0x0000000103037836 */ /* 0x000fe20000000000 */
[----:B------:R-:W-:Y:S01]  /*f300*/  R2UR UR10, R12 ;  /* 0x000000000c0a72ca */ /* 0x000fe200000e0000 */
[----:B------:R-:W-:Y:S01]  /*f310*/  UIADD3.X UR29, URZ, UR25, URZ, UP1, !UPT ;  /* 0x000000193f1d7290 */ /* 0x000fe20008ffe43f */
[----:B------:R-:W-:Y:S01]  /*f320*/  R2UR UR12, R11 ;  /* 0x000000000b0c72ca */ /* 0x000fe200000e0000 */
[----:B------:R-:W-:Y:S01]  /*f330*/  UMOV UR16, 0x0 ;  /* 0x0000000000107882 */ /* 0x000fe20000000000 */
[----:B------:R-:W-:Y:S01]  /*f340*/  R2UR UR21, R6 ;  /* 0x00000000061572ca */ /* 0x000fe200000e0000 */
[----:B------:R-:W-:Y:S01]  /*f350*/  UMOV UR17, 0x10000000 ;  /* 0x1000000000117882 */ /* 0x000fe20000000000 */
[----:B------:R-:W-:Y:S01]  /*f360*/  ISETP.GT.AND P2, PT, R14, 0x1, PT ;  /* 0x000000010e00780c */ /* 0x000fe20003f44270 */
[----:B------:R-:W-:Y:S01]  /*f370*/  UIADD3 UR7, UR7, 0x100, URZ ;  /* 0x0000010007077890 */ /* 0x000fe2000fffe03f */
[----:B------:R-:W-:Y:S01]  /*f380*/  ISETP.NE.AND P1, PT, R3, 0x2, PT ;  /* 0x000000020300780c */ /* 0x000fe20003f25270 */
[----:B------:R-:W-:Y:S01]  /*f390*/  UIADD3 UR19, UR8, 0x4100, URZ ;  /* 0x0000410008137890 */ /* 0x000fe2000fffe03f */
[----:B------:R-:W-:-:S02]  /*f3a0*/  VIADD R12, R12, 0x40 ;  /* 0x000000400c0c7836 */ /* 0x000fc40000000000 */
[----:B------:R-:W-:Y:S02]  /*f3b0*/  SEL R5, RZ, 0x1, P1 ;  /* 0x00000001ff057807 */ /* 0x000fe40000800000 */
[----:B------:R-:W-:Y:S01]  /*f3c0*/  UMOV UR8, UR7 ;  /* 0x0000000700087c82 */ /* 0x000fe20008000000 */
[----:B------:R-:W-:Y:S01]  /*f3d0*/  SEL R3, R3, RZ, P1 ;  /* 0x000000ff03037207 */ /* 0x000fe20000800000 */
[----:B------:R0:W-:Y:S01]  /*f3e0*/  UTMALDG.3D [UR8], [UR14], desc[UR16] ;  /* 0x000010080e0075b4 */ /* 0x0001e20008011000 */
[----:B------:R-:W-:Y:S01]  /*f3f0*/  LOP3.LUT R2, R2, R5, RZ, 0x3c, !PT ;  /* 0x0000000502027212 */ /* 0x000fe200078e3cff */
[----:B0-----:R-:W-:Y:S01]  /*f400*/  UMOV UR8, UR19 ;  /* 0x0000001300087c82 */ /* 0x001fe20008000000 */
[----:B------:R-:W-:Y:S02]  /*f410*/  UMOV UR11, UR21 ;  /* 0x00000015000b7c82 */ /* 0x000fe40008000000 */
[----:B------:R0:W-:Y:S02]  /*f420*/  UTMALDG.3D [UR8], [UR28], desc[UR16] ;  /* 0x000010081c0075b4 */ /* 0x0001e40008011000 */
[----:B0-----:R-:W-:Y:S05]  /*f430*/  @P2 BRA `(.L_x_304) ;  /* 0xfffffffc00442947 */ /* 0x001fea000383ffff */
.L_x_300:
[----:B------:R-:W-:Y:S05]  /*f440*/  BSYNC B1 ;  /* 0x0000000000017941 */ /* 0x000fea0003800000 */
.L_x_299:
[----:B------:R-:W2:Y:S01]  /*f450*/  LDL.LU R15, [R1+0x74] ;  /* 0x00007400010f7983 */ /* 0x000ea20000300800 */
[----:B------:R-:W-:Y:S01]  /*f460*/  LOP3.LUT P5, RZ, R9, 0xff, RZ, 0xc0, !PT ;  /* 0x000000ff09ff7812 */ /* 0x000fe200078ac0ff */
[----:B------:R-:W-:Y:S01]  /*f470*/  VIADD R8, R8, UR20 ;  /* 0x0000001408087c36 */ /* 0x000fe20008000000 */
[----:B------:R-:W-:Y:S01]  /*f480*/  ULDC.64 UR8, c[0x0][0x650] ;  /* 0x0001940000087ab9 */ /* 0x000fe20000000a00 */
[----:B------:R-:W3:Y:S01]  /*f490*/  LDL.LU R13, [R1+0x78] ;  /* 0x00007800010d7983 */ /* 0x000ee20000300800 */
[----:B------:R-:W-:Y:S01]  /*f4a0*/  IMAD.U32 R5, RZ, RZ, UR20 ;  /* 0x00000014ff057e24 */ /* 0x000fe2000f8e00ff */
[----:B------:R-:W-:Y:S01]  /*f4b0*/  BSSY B1, `(.L_x_305) ;  /* 0x000006f000017945 */ /* 0x000fe20003800000 */
[----:B------:R-:W-:Y:S01]  /*f4c0*/  ISETP.GT.U32.AND P1, PT, R8, 0x1, PT ;  /* 0x000000010800780c */ /* 0x000fe20003f24070 */
[----:B------:R-:W-:Y:S01]  /*f4d0*/  IMAD.MOV.U32 R6, RZ, RZ, -0x1 ;  /* 0xffffffffff067424 */ /* 0x000fe200078e00ff */
[----:B------:R-:W-:Y:S01]  /*f4e0*/  SHF.R.U32.HI R2, RZ, 0x1, R8 ;  /* 0x00000001ff027819 */ /* 0x000fe20000011608 */
[----:B------:R-:W-:Y:S01]  /*f4f0*/  IMAD.MOV.U32 R11, RZ, RZ, -0x1 ;  /* 0xffffffffff0b7424 */ /* 0x000fe200078e00ff */
[----:B------:R-:W-:Y:S01]  /*f500*/  ISETP.LT.U32.AND P1, PT, R5, 0x2, P1 ;  /* 0x000000020500780c */ /* 0x000fe20000f21070 */
[----:B------:R-:W-:Y:S01]  /*f510*/  IMAD.MOV.U32 R5, RZ, RZ, -0x1 ;  /* 0xffffffffff057424 */ /* 0x000fe200078e00ff */
[----:B------:R-:W-:Y:S01]  /*f520*/  LOP3.LUT R2, R2, 0x1, RZ, 0xc0, !PT ;  /* 0x0000000102027812 */ /* 0x000fe200078ec0ff */
[----:B------:R-:W0:Y:S01]  /*f530*/  @P5 S2R R4, SR_CgaCtaId ;  /* 0x0000000000045919 */ /* 0x000e220000008800 */
[----:B------:R-:W-:-:S02]  /*f540*/  @P5 MOV R3, 0x400 ;  /* 0x0000040000035802 */ /* 0x000fc40000000f00 */
[----:B------:R-:W-:Y:S01]  /*f550*/  ISETP.NE.U32.AND P2, PT, R2, 0x1, PT ;  /* 0x000000010200780c */ /* 0x000fe20003f45070 */
[----:B------:R-:W-:Y:S01]  /*f560*/  IMAD.U32 R2, RZ, RZ, UR20 ;  /* 0x00000014ff027e24 */ /* 0x000fe2000f8e00ff */
[----:B------:R-:W-:Y:S02]  /*f570*/  LOP3.LUT R8, R8, 0x1, RZ, 0xc0, !PT ;  /* 0x0000000108087812 */ /* 0x000fe400078ec0ff */
[----:B------:R-:W-:Y:S02]  /*f580*/  PRMT R9, RZ, 0x7610, R9 ;  /* 0x00007610ff097816 */ /* 0x000fe40000000009 */
[----:B------:R-:W-:-:S04]  /*f590*/  ISETP.GT.U32.AND P2, PT, R2, 0x1, !P2 ;  /* 0x000000010200780c */ /* 0x000fc80005744070 */
[----:B------:R-:W-:Y:S02]  /*f5a0*/  SEL R2, RZ, 0x1, !P2 ;  /* 0x00000001ff027807 */ /* 0x000fe40005000000 */
[----:B0-----:R-:W-:-:S04]  /*f5b0*/  @P5 LEA R3, R4, R3, 0x18 ;  /* 0x0000000304035211 */ /* 0x001fc800078ec0ff */
[----:B------:R0:W-:Y:S02]  /*f5c0*/  @P5 SYNCS.ARRIVE.TRANS64.A1T0 RZ, [R3+URZ+0x38], RZ ;  /* 0x000038ff03ff59a7 */ /* 0x0001e4000810003f */
[----:B0-----:R-:W-:-:S04]  /*f5d0*/  SEL R3, RZ, 0x1, !P1 ;  /* 0x00000001ff037807 */ /* 0x001fc80004800000 */
[----:B------:R-:W-:Y:S02]  /*f5e0*/  LOP3.LUT R0, R2, R0, R3, 0x96, !PT ;  /* 0x0000000002007212 */ /* 0x000fe400078e9603 */
[----:B------:R-:W-:Y:S02]  /*f5f0*/  PRMT R2, RZ, 0x7610, R2 ;  /* 0x00007610ff027816 */ /* 0x000fe40000000002 */
[----:B---3--:R-:W-:-:S04]  /*f600*/  IADD3 R13, P5, R13, UR22, RZ ;  /* 0x000000160d0d7c10 */ /* 0x008fc8000ffbe0ff */
[----:B--2---:R-:W-:Y:S01]  /*f610*/  IADD3.X R15, R15, UR18, RZ, P5, !PT ;  /* 0x000000120f0f7c10 */ /* 0x004fe2000affe4ff */
[----:B------:R0:W-:Y:S01]  /*f620*/  STL [R1+0x78], R13 ;  /* 0x0000780d01007387 */ /* 0x0001e20000100800 */
[----:B------:R-:W-:-:S03]  /*f630*/  ISETP.GE.U32.AND P5, PT, R13, UR8, PT ;  /* 0x000000080d007c0c */ /* 0x000fc6000bfa6070 */
[----:B------:R0:W-:Y:S01]  /*f640*/  STL [R1+0x74], R15 ;  /* 0x0000740f01007387 */ /* 0x0001e20000100800 */
[----:B------:R-:W-:-:S13]  /*f650*/  ISETP.GE.U32.AND.EX P1, PT, R15, UR9, PT, P5 ;  /* 0x000000090f007c0c */ /* 0x000fda000bf26150 */
[----:B0-----:R-:W-:Y:S05]  /*f660*/  @P1 BRA `(.L_x_306) ;  /* 0x00000004004c1947 */ /* 0x001fea0003800000 */
[----:B------:R-:W-:Y:S01]  /*f670*/  ULDC.64 UR8, c[0x0][0x628] ;  /* 0x00018a0000087ab9 */ /* 0x000fe20000000a00 */
[----:B------:R-:W0:Y:S01]  /*f680*/  S2R R12, SR_CTAID.X ;  /* 0x00000000000c7919 */ /* 0x000e220000002500 */
[----:B------:R-:W-:Y:S01]  /*f690*/  ISETP.NE.U32.AND P1, PT, RZ, UR8, PT ;  /* 0x00000008ff007c0c */ /* 0x000fe2000bf25070 */
[----:B------:R-:W-:Y:S01]  /*f6a0*/  ULDC UR10, c[0x0][0x630] ;  /* 0x00018c00000a7ab9 */ /* 0x000fe20000000800 */
[----:B------:R-:W-:Y:S01]  /*f6b0*/  IMAD.MOV.U32 R2, RZ, RZ, R13 ;  /* 0x000000ffff027224 */ /* 0x000fe200078e000d */
[----:B------:R-:W1:Y:S01]  /*f6c0*/  S2R R10, SR_CTAID.Y ;  /* 0x00000000000a7919 */ /* 0x000e620000002600 */
[----:B------:R-:W-:Y:S01]  /*f6d0*/  ISETP.NE.AND.EX P1, PT, RZ, UR9, PT, P1 ;  /* 0x00000009ff007c0c */ /* 0x000fe2000bf25310 */
[----:B------:R-:W-:-:S12]  /*f6e0*/  IMAD.MOV.U32 R3, RZ, RZ, R15 ;  /* 0x000000ffff037224 */ /* 0x000fd800078e000f */
[----:B------:R-:W-:Y:S05]  /*f6f0*/  @!P1 BRA `(.L_x_307) ;  /* 0x0000000000289947 */ /* 0x000fea0003800000 */
[----:B------:R-:W-:Y:S02]  /*f700*/  ULDC UR7, c[0x0][0x634] ;  /* 0x00018d0000077ab9 */ /* 0x000fe40000000800 */
[----:B------:R-:W-:-:S05]  /*f710*/  IADD3 R7, P1, R13, UR7, RZ ;  /* 0x000000070d077c10 */ /* 0x000fca000ff3e0ff */
[----:B------:R-:W-:-:S04]  /*f720*/  IMAD.X R11, RZ, RZ, R15, P1 ;  /* 0x000000ffff0b7224 */ /* 0x000fc800008e060f */
[----:B------:R-:W-:-:S04]  /*f730*/  IMAD.WIDE.U32 R4, R11, UR8, RZ ;  /* 0x000000080b047c25 */ /* 0x000fc8000f8e00ff */
[----:B------:R-:W-:-:S04]  /*f740*/  IMAD.WIDE.U32 R4, P1, R7, UR9, R4 ;  /* 0x0000000907047c25 */ /* 0x000fc8000f820004 */
[----:B------:R-:W-:-:S04]  /*f750*/  IMAD.WIDE.U32 R6, R7, UR8, RZ ;  /* 0x0000000807067c25 */ /* 0x000fc8000f8e00ff */
[----:B------:R-:W-:Y:S01]  /*f760*/  IMAD.X R3, RZ, RZ, RZ, P1 ;  /* 0x000000ffff037224 */ /* 0x000fe200008e06ff */
[----:B------:R-:W-:Y:S01]  /*f770*/  IADD3 RZ, P1, R7, R4, RZ ;  /* 0x0000000407ff7210 */ /* 0x000fe20007f3e0ff */
[----:B------:R-:W-:-:S04]  /*f780*/  IMAD.MOV.U32 R2, RZ, RZ, R5 ;  /* 0x000000ffff027224 */ /* 0x000fc800078e0005 */
[----:B------:R-:W-:-:S08]  /*f790*/  IMAD.WIDE.U32.X R2, R11, UR9, R2, P1 ;  /* 0x000000090b027c25 */ /* 0x000fd000088e0402 */
.L_x_307:
[--C-:B------:R-:W-:Y:S01]  /*f7a0*/  SHF.R.U64 R11, R2, UR10, R3.reuse ;  /* 0x0000000a020b7c19 */ /* 0x100fe20008001203 */
[----:B------:R-:W-:Y:S01]  /*f7b0*/  ULDC.64 UR8, c[0x0][0x620] ;  /* 0x0001880000087ab9 */ /* 0x000fe20000000a00 */
[----:B------:R-:W-:Y:S01]  /*f7c0*/  SHF.R.U32.HI R2, RZ, UR10, R3 ;  /* 0x0000000aff027c19 */ /* 0x000fe20008011603 */
[----:B------:R-:W-:Y:S01]  /*f7d0*/  IMAD.MOV.U32 R3, RZ, RZ, R15 ;  /* 0x000000ffff037224 */ /* 0x000fe200078e000f */
[----:B------:R-:W-:Y:S01]  /*f7e0*/  IADD3 R5, P1, RZ, -R11, RZ ;  /* 0x8000000bff057210 */ /* 0x000fe20007f3e0ff */
[----:B------:R-:W-:Y:S01]  /*f7f0*/  ULDC UR7, c[0x0][0x150] ;  /* 0x0000540000077ab9 */ /* 0x000fe20000000800 */
[----:B0-----:R-:W-:Y:S01]  /*f800*/  I2FP.F32.U32 R6, R12 ;  /* 0x0000000c00067245 */ /* 0x001fe20000201000 */
[----:B------:R-:W0:Y:S01]  /*f810*/  LDC R7, c[0x0][0x144] ;  /* 0x00005100ff077b82 */ /* 0x000e220000000800 */
[----:B------:R-:W-:Y:S01]  /*f820*/  ULDC.64 UR10, c[0x0][0x640] ;  /* 0x00019000000a7ab9 */ /* 0x000fe20000000a00 */
[----:B------:R-:W-:Y:S01]  /*f830*/  IMAD.X R2, RZ, RZ, ~R2, P1 ;  /* 0x000000ffff027224 */ /* 0x000fe200008e0e02 */
[----:B------:R-:W-:Y:S01]  /*f840*/  ISETP.NE.U32.AND P1, PT, RZ, UR10, PT ;  /* 0x0000000aff007c0c */ /* 0x000fe2000bf25070 */
[----:B------:R-:W-:Y:S01]  /*f850*/  FMUL R6, R6, UR7 ;  /* 0x0000000706067c20 */ /* 0x000fe20008400000 */
[----:B------:R-:W-:Y:S01]  /*f860*/  ULDC UR7, c[0x0][0x618] ;  /* 0x0001860000077ab9 */ /* 0x000fe20000000800 */
[----:B------:R-:W-:Y:S01]  /*f870*/  IMAD R4, R2, UR8, RZ ;  /* 0x0000000802047c24 */ /* 0x000fe2000f8e02ff */
[----:B------:R-:W-:Y:S01]  /*f880*/  ISETP.NE.AND.EX P1, PT, RZ, UR11, PT, P1 ;  /* 0x0000000bff007c0c */ /* 0x000fe2000bf25310 */
[----:B------:R-:W-:Y:S01]  /*f890*/  IMAD.MOV.U32 R2, RZ, RZ, R13 ;  /* 0x000000ffff027224 */ /* 0x000fe200078e000d */
[----:B------:R-:W2:Y:S01]  /*f8a0*/  LDC R15, c[0x0][0x148] ;  /* 0x00005200ff0f7b82 */ /* 0x000ea20000000800 */
[----:B------:R-:W3:Y:S02]  /*f8b0*/  F2I.U32.TRUNC.NTZ R6, R6 ;  /* 0x0000000600067305 */ /* 0x000ee4000020f000 */
[----:B------:R-:W-:Y:S01]  /*f8c0*/  IMAD.WIDE.U32 R2, R5, UR8, R2 ;  /* 0x0000000805027c25 */ /* 0x000fe2000f8e0002 */
[----:B------:R-:W-:-:S03]  /*f8d0*/  ULDC UR8, c[0x0][0x154] ;  /* 0x0000550000087ab9 */ /* 0x000fc60000000800 */
[----:B------:R-:W-:Y:S01]  /*f8e0*/  IMAD R5, R5, UR9, R4 ;  /* 0x0000000905057c24 */ /* 0x000fe2000f8e0204 */
[----:B------:R-:W-:-:S03]  /*f8f0*/  ULDC UR9, c[0x0][0x608] ;  /* 0x0001820000097ab9 */ /* 0x000fc60000000800 */
[----:B------:R-:W-:-:S05]  /*f900*/  IMAD.IADD R3, R3, 0x1, R5 ;  /* 0x0000000103037824 */ /* 0x000fca00078e0205 */
[----:B------:R-:W-:Y:S01]  /*f910*/  SHF.R.U64 R13, R2, UR7, R3 ;  /* 0x00000007020d7c19 */ /* 0x000fe20008001203 */
[----:B---3--:R-:W-:Y:S01]  /*f920*/  IMAD.MOV R6, RZ, RZ, -R6 ;  /* 0x000000ffff067224 */ /* 0x008fe200078e0a06 */
[----:B-1----:R-:W-:-:S03]  /*f930*/  I2FP.F32.U32 R2, R10 ;  /* 0x0000000a00027245 */ /* 0x002fc60000201000 */
[----:B0-----:R-:W-:Y:S02]  /*f940*/  IMAD R19, R7, R6, R12 ;  /* 0x0000000607137224 */ /* 0x001fe400078e020c */
[----:B------:R-:W-:Y:S01]  /*f950*/  FMUL R4, R2, UR8 ;  /* 0x0000000802047c20 */ /* 0x000fe20008400000 */
[----:B------:R-:W-:Y:S01]  /*f960*/  SHF.R.U32.HI R2, RZ, UR7, R3 ;  /* 0x00000007ff027c19 */ /* 0x000fe20008011603 */
[----:B------:R-:W-:Y:S02]  /*f970*/  ULDC UR7, c[0x0][0x658] ;  /* 0x0001960000077ab9 */ /* 0x000fe40000000800 */
[----:B------:R0:W1:Y:S01]  /*f980*/  F2I.U32.TRUNC.NTZ R18, R4 ;  /* 0x0000000400127305 */ /* 0x000062000020f000 */
[--C-:B------:R-:W-:Y:S02]  /*f990*/  SHF.R.U64 R16, R13, UR9, R2.reuse ;  /* 0x000000090d107c19 */ /* 0x100fe40008001202 */
[----:B------:R-:W-:-:S04]  /*f9a0*/  SHF.R.U32.HI R3, RZ, UR9, R2 ;  /* 0x00000009ff037c19 */ /* 0x000fc80008011602 */
[--C-:B------:R-:W-:Y:S02]  /*f9b0*/  SHF.R.U64 R14, R16, UR7, R3.reuse ;  /* 0x00000007100e7c19 */ /* 0x100fe40008001203 */
[----:B------:R-:W-:-:S03]  /*f9c0*/  SHF.R.U32.HI R3, RZ, UR7, R3 ;  /* 0x00000007ff037c19 */ /* 0x000fc60008011603 */
[----:B------:R-:W-:Y:S01]  /*f9d0*/  IMAD.MOV.U32 R2, RZ, RZ, R14 ;  /* 0x000000ffff027224 */ /* 0x000fe200078e000e */
[----:B0-2---:R-:W-:Y:S06]  /*f9e0*/  @!P1 BRA `(.L_x_308) ;  /* 0x0000000000289947 */ /* 0x005fec0003800000 */
        /* <DEDUP_REMOVED lines=10> */
.L_x_308:
[----:B------:R-:W-:Y:S01]  /*fa90*/  ULDC UR7, c[0x0][0x648] ;  /* 0x0001920000077ab9 */ /* 0x000fe20000000800 */
[----:B-1----:R-:W-:Y:S01]  /*faa0*/  IMAD.MOV R18, RZ, RZ, -R18 ;  /* 0x000000ffff127224 */ /* 0x002fe200078e0a12 */
[----:B------:R-:W-:Y:S01]  /*fab0*/  SHF.R.U64 R3, R2, UR7, R3 ;  /* 0x0000000702037c19 */ /* 0x000fe20008001203 */
[----:B------:R-:W-:Y:S01]  /*fac0*/  ULDC UR7, c[0x0][0x638] ;  /* 0x00018e0000077ab9 */ /* 0x000fe20000000800 */
[----:B------:R-:W-:Y:S01]  /*fad0*/  LOP3.LUT R2, R16, UR6, RZ, 0xc0, !PT ;  /* 0x0000000610027c12 */ /* 0x000fe2000f8ec0ff */
[----:B------:R-:W-:Y:S01]  /*fae0*/  @P3 IMAD R19, R15, R18, R10 ;  /* 0x000000120f133224 */ /* 0x000fe200078e020a */
[----:B------:R-:W-:Y:S01]  /*faf0*/  LOP3.LUT R13, R13, UR4, RZ, 0xc0, !PT ;  /* 0x000000040d0d7c12 */ /* 0x000fe2000f8ec0ff */
[----:B------:R-:W-:Y:S01]  /*fb00*/  IMAD.MOV R5, RZ, RZ, -R3 ;  /* 0x000000ffff057224 */ /* 0x000fe200078e0a03 */
[----:B------:R-:W-:Y:S01]  /*fb10*/  ULDC UR8, c[0x0][0x610] ;  /* 0x0001840000087ab9 */ /* 0x000fe20000000800 */
[----:B------:R-:W-:Y:S02]  /*fb20*/  IMAD R2, R3, UR5, R2 ;  /* 0x0000000503027c24 */ /* 0x000fe4000f8e0202 */
[----:B------:R-:W-:Y:S01]  /*fb30*/  IMAD R14, R5, UR7, R14 ;  /* 0x00000007050e7c24 */ /* 0x000fe2000f8e020e */
[----:B------:R-:W-:Y:S01]  /*fb40*/  ULDC UR7, c[0x0][0x600] ;  /* 0x0001800000077ab9 */ /* 0x000fe20000000800 */
[----:B------:R-:W-:-:S02]  /*fb50*/  IMAD R5, R2, UR8, R19 ;  /* 0x0000000802057c24 */ /* 0x000fc4000f8e0213 */
[----:B------:R-:W-:Y:S02]  /*fb60*/  IMAD R14, R14, UR7, R13 ;  /* 0x000000070e0e7c24 */ /* 0x000fe4000f8e020d */
[----:B------:R-:W-:-:S03]  /*fb70*/  IMAD.MOV.U32 R2, RZ, RZ, 0x1 ;  /* 0x00000001ff027424 */ /* 0x000fc600078e00ff */
[----:B------:R-:W-:Y:S02]  /*fb80*/  SEL R6, R14, R5, !P3 ;  /* 0x000000050e067207 */ /* 0x000fe40005800000 */
[----:B------:R-:W-:-:S07]  /*fb90*/  SEL R5, R5, R14, !P3 ;  /* 0x0000000e05057207 */ /* 0x000fce0005800000 */
.L_x_306:
[----:B------:R-:W-:Y:S05]  /*fba0*/  BSYNC B1 ;  /* 0x0000000000017941 */ /* 0x000fea0003800000 */
.L_x_305:
[----:B------:R-:W-:-:S13]  /*fbb0*/  LOP3.LUT P1, RZ, R2, 0xff, RZ, 0xc0, !PT ;  /* 0x000000ff02ff7812 */ /* 0x000fda000782c0ff */
[----:B------:R-:W-:Y:S05]  /*fbc0*/  @P1 BRA `(.L_x_309) ;  /* 0xfffffff4002c1947 */ /* 0x000fea000383ffff */
[----:B------:R-:W-:Y:S05]  /*fbd0*/  BSYNC B0 ;  /* 0x0000000000007941 */ /* 0x000fea0003800000 */
.L_x_297:
[----:B------:R-:W-:-:S03]  /*fbe0*/  UMOV UR7, 0xffffffff ;  /* 0xffffffff00077882 */ /* 0x000fc60000000000 */
[----:B------:R-:W-:Y:S05]  /*fbf0*/  BRA.DIV UR7, `(.L_x_310) ;  /* 0x0000000207e07947 */ /* 0x000fea000b800000 */
[----:B------:R-:W-:-:S13]  /*fc00*/  ELECT P0, URZ, PT ;  /* 0x00000000003f782f */ /* 0x000fda0003800000 */
.L_x_322:
[----:B------:R-:W-:Y:S04]  /*fc10*/  BSSY B0, `(.L_x_311) ;  /* 0x000001a000007945 */ /* 0x000fe80003800000 */
[----:B------:R-:W-:Y:S05]  /*fc20*/  @!P0 BRA `(.L_x_312) ;  /* 0x0000000000608947 */ /* 0x000fea0003800000 */
[----:B------:R-:W-:-:S04]  /*fc30*/  ULOP3.LUT UR7, UR13, 0x2, URZ, 0xfc, !UPT ;  /* 0x000000020d077892 */ /* 0x000fc8000f8efc3f */
[----:B------:R-:W-:-:S06]  /*fc40*/  UISETP.NE.AND UP0, UPT, UR7, 0x3, UPT ;  /* 0x000000030700788c */ /* 0x000fcc000bf05270 */
[----:B------:R-:W-:-:S13]  /*fc50*/  PLOP3.LUT P0, PT, PT, PT, UP0, 0x80, 0x0 ;  /* 0x000000000000781c */ /* 0x000fda0003f0f008 */
[----:B------:R-:W-:Y:S05]  /*fc60*/  @!P0 BRA `(.L_x_313) ;  /* 0x0000000000048947 */ /* 0x000fea0003800000 */
[----:B------:R-:W-:Y:S01]  /*fc70*/  BPT.TRAP 0x1 ;  /* 0x000000040000795c */ /* 0x000fe20000300000 */
.L_x_313:
[----:B------:R-:W0:Y:S01]  /*fc80*/  S2R R3, SR_CgaCtaId ;  /* 0x0000000000037919 */ /* 0x000e220000008800 */
[----:B------:R-:W-:-:S04]  /*fc90*/  MOV R2, 0x400 ;  /* 0x0000040000027802 */ /* 0x000fc80000000f00 */
[----:B0-----:R-:W-:Y:S02]  /*fca0*/  LEA R3, R3, R2, 0x18 ;  /* 0x0000000203037211 */ /* 0x001fe400078ec0ff */
[----:B------:R-:W-:-:S03]  /*fcb0*/  SHF.L.U32 R2, R0, 0x1f, RZ ;  /* 0x0000001f00027819 */ /* 0x000fc600000006ff */
[----:B------:R-:W-:-:S04]  /*fcc0*/  VIADD R3, R3, 0x10 ;  /* 0x0000001003037836 */ /* 0x000fc80000000000 */
[C---:B------:R-:W-:Y:S02]  /*fcd0*/  IMAD R7, R8.reuse, 0x8, R3 ;  /* 0x0000000808077824 */ /* 0x040fe400078e0203 */
[----:B------:R-:W-:Y:S02]  /*fce0*/  VIADD R8, R8, 0x1 ;  /* 0x0000000108087836 */ /* 0x000fe40000000000 */
[----:B------:R-:W0:Y:S03]  /*fcf0*/  SYNCS.PHASECHK.TRANS64.TRYWAIT P0, [R7+URZ], R2 ;  /* 0x00000002070075a7 */ /* 0x000e26000800017f */
[----:B------:R-:W-:-:S04]  /*fd00*/  ISETP.NE.AND P1, PT, R8, 0x2, PT ;  /* 0x000000020800780c */ /* 0x000fc80003f25270 */
[----:B------:R-:W-:Y:S02]  /*fd10*/  SEL R5, RZ, 0x1, P1 ;  /* 0x00000001ff057807 */ /* 0x000fe40000800000 */
[----:B------:R-:W-:Y:S02]  /*fd20*/  SEL R8, R8, RZ, P1 ;  /* 0x000000ff08087207 */ /* 0x000fe40000800000 */
[----:B------:R-:W-:Y:S01]  /*fd30*/  LOP3.LUT R0, R0, R5, RZ, 0x3c, !PT ;  /* 0x0000000500007212 */ /* 0x000fe200078e3cff */
[----:B0-----:R-:W-:Y:S06]  /*fd40*/  @!P0 BRA `(.L_x_314) ;  /* 0x0000000000b08947 */ /* 0x001fec0003800000 */
.L_x_323:
[----:B------:R-:W-:Y:S01]  /*fd50*/  IMAD R3, R8, 0x8, R3 ;  /* 0x0000000808037824 */ /* 0x000fe200078e0203 */
[----:B------:R-:W-:-:S07]  /*fd60*/  SHF.L.U32 R0, R0, 0x1f, RZ ;  /* 0x0000001f00007819 */ /* 0x000fce00000006ff */
.L_x_315:
[----:B-1----:R1:W2:Y:S02]  /*fd70*/  SYNCS.PHASECHK.TRANS64.TRYWAIT P0, [R3+URZ], R0 ;  /* 0x00000000030075a7 */ /* 0x0022a4000800017f */
[----:B--2---:R-:W-:Y:S05]  /*fd80*/  @!P0 NANOSLEEP.SYNCS 0x989680 ;  /* 0x009896800000895d */ /* 0x004fea0003900000 */
[----:B------:R-:W2:Y:S02]  /*fd90*/  @!P0 SYNCS.PHASECHK.TRANS64 P0, [R3+URZ], R0 ;  /* 0x00000000030085a7 */ /* 0x000ea4000800007f */
[----:B--2---:R-:W-:Y:S05]  /*fda0*/  @!P0 BRA `(.L_x_315) ;  /* 0xfffffffc00f08947 */ /* 0x004fea000383ffff */
.L_x_312:
[----:B------:R-:W-:Y:S05]  /*fdb0*/  BSYNC B0 ;  /* 0x0000000000007941 */ /* 0x000fea0003800000 */
.L_x_311:
[----:B------:R-:W-:Y:S05]  /*fdc0*/  EXIT ;  /* 0x000000000000794d */ /* 0x000fea0003800000 */
.L_x_17:
[----:B-1----:R-:W-:-:S04]  /*fdd0*/  IMAD.U32 R3, RZ, RZ, UR6 ;  /* 0x00000006ff037e24 */ /* 0x002fc8000f8e00ff */
[----:B------:R1:W2:Y:S03]  /*fde0*/  SYNCS.PHASECHK.TRANS64.TRYWAIT P0, [R3+URZ], R0 ;  /* 0x00000000030075a7 */ /* 0x0002a6000800017f */
[----:B--2---:R-:W-:Y:S05]  /*fdf0*/  @!P0 NANOSLEEP.SYNCS 0x989680 ;  /* 0x009896800000895d */ /* 0x004fea0003900000 */
[----:B------:R-:W2:Y:S02]  /*fe00*/  @!P0 SYNCS.PHASECHK.TRANS64 P0, [R3+URZ], R0 ;  /* 0x00000000030085a7 */ /* 0x000ea4000800007f */
[----:B--2---:R-:W-:Y:S05]  /*fe10*/  @!P0 BRA `(.L_x_17) ;  /* 0xfffffffc00ec8947 */ /* 0x004fea000383ffff */
[----:B------:R-:W-:Y:S05]  /*fe20*/  BRA `(.L_x_16) ;  /* 0xffffff1c00387947 */ /* 0x000fea000383ffff */
.L_x_23:
[----:B-----5:R3:W-:Y:S02]  /*fe30*/  STL [R1+0x84], R0 ;  /* 0x0000840001007387 */ /* 0x0207e40000100800 */
[----:B---3--:R-:W-:-:S04]  /*fe40*/  IMAD.U32 R0, RZ, RZ, UR9 ;  /* 0x00000009ff007e24 */ /* 0x008fc8000f8e00ff */
[----:B------:R3:W4:Y:S03]  /*fe50*/  SYNCS.PHASECHK.TRANS64.TRYWAIT P0, [R0+URZ], R229 ;  /* 0x000000e5000075a7 */ /* 0x000726000800017f */
[----:B----4-:R-:W-:Y:S05]  /*fe60*/  @!P0 NANOSLEEP.SYNCS 0x989680 ;  /* 0x009896800000895d */ /* 0x010fea0003900000 */
[----:B------:R3:W4:Y:S02]  /*fe70*/  @!P0 SYNCS.PHASECHK.TRANS64 P0, [R0+URZ], R229 ;  /* 0x000000e5000085a7 */ /* 0x000724000800007f */
[----:B---3--:R3:W5:Y:S02]  /*fe80*/  LDL.LU R0, [R1+0x84] ;  /* 0x0000840001007983 */ /* 0x0087640000300800 */
[----:B---34-:R-:W-:Y:S05]  /*fe90*/  @!P0 BRA `(.L_x_23) ;  /* 0xfffffffc00e48947 */ /* 0x018fea000383ffff */
[----:B------:R-:W-:Y:S05]  /*fea0*/  BRA `(.L_x_22) ;  /* 0xffffff2c00ac7947 */ /* 0x000fea000383ffff */
.L_x_298:
[----:B------:R-:W-:Y:S01]  /*feb0*/  BSSY B1, `(.L_x_316) ;  /* 0x0000006000017945 */ /* 0x000fe20003800000 */
[----:B------:R-:W-:-:S07]  /*fec0*/  IMAD.MOV.U32 R2, RZ, RZ, -0x1 ;  /* 0xffffffffff027424 */ /* 0x000fce00078e00ff */
[----:B------:R-:W-:Y:S05]  /*fed0*/  WARPSYNC.COLLECTIVE R2, `(.L_x_317) ;  /* 0x00000000020c7348 */ /* 0x000fea0003c00000 */
[----:B------:R-:W-:Y:S02]  /*fee0*/  ELECT P1, UR62, PT ;  /* 0x00000000003e782f */ /* 0x000fe40003820000 */
[----:B------:R-:W-:Y:S01]  /*fef0*/  MOV R2, UR62 ;  /* 0x0000003e00027c02 */ /* 0x000fe20008000f00 */
[----:B------:R-:W-:Y:S10]  /*ff00*/  ENDCOLLECTIVE ;  /* 0x000000000000791b */ /* 0x000ff40003800000 */
.L_x_317:
[----:B------:R-:W-:Y:S05]  /*ff10*/  BSYNC B1 ;  /* 0x0000000000017941 */ /* 0x000fea0003800000 */
.L_x_316:
[----:B------:R-:W-:Y:S05]  /*ff20*/  BRA `(.L_x_318) ;  /* 0xfffffff000607947 */ /* 0x000fea000383ffff */
.L_x_301:
[----:B-1----:R1:W2:Y:S02]  /*ff30*/  SYNCS.PHASECHK.TRANS64.TRYWAIT P1, [R13+URZ+0x10], R4 ;  /* 0x000010040d0075a7 */ /* 0x0022a4000802017f */
[----:B--2---:R-:W-:Y:S05]  /*ff40*/  @!P1 NANOSLEEP.SYNCS 0x989680 ;  /* 0x009896800000995d */ /* 0x004fea0003900000 */
[----:B------:R-:W2:Y:S02]  /*ff50*/  @!P1 SYNCS.PHASECHK.TRANS64 P1, [R13+URZ+0x10], R4 ;  /* 0x000010040d0095a7 */ /* 0x000ea4000802007f */
[----:B--2---:R-:W-:Y:S05]  /*ff60*/  @!P1 BRA `(.L_x_301) ;  /* 0xfffffffc00f09947 */ /* 0x004fea000383ffff */
[----:B------:R-:W-:Y:S05]  /*ff70*/  BRA `(.L_x_319) ;  /* 0xfffffff000947947 */ /* 0x000fea000383ffff */
.L_x_310:
[----:B------:R-:W-:Y:S01]  /*ff80*/  BSSY B0, `(.L_x_320) ;  /* 0x0000006000007945 */ /* 0x000fe20003800000 */
[----:B------:R-:W-:-:S07]  /*ff90*/  IMAD.MOV.U32 R2, RZ, RZ, -0x1 ;  /* 0xffffffffff027424 */ /* 0x000fce00078e00ff */
[----:B------:R-:W-:Y:S05]  /*ffa0*/  WARPSYNC.COLLECTIVE R2, `(.L_x_321) ;  /* 0x00000000020c7348 */ /* 0x000fea0003c00000 */
[----:B------:R-:W-:Y:S02]  /*ffb0*/  ELECT P1, UR62, PT ;  /* 0x00000000003e782f */ /* 0x000fe40003820000 */
[----:B------:R-:W-:Y:S01]  /*ffc0*/  MOV R2, UR62 ;  /* 0x0000003e00027c02 */ /* 0x000fe20008000f00 */
[----:B------:R-:W-:Y:S10]  /*ffd0*/  ENDCOLLECTIVE ;  /* 0x000000000000791b */ /* 0x000ff40003800000 */
.L_x_321:
[----:B------:R-:W-:Y:S05]  /*ffe0*/  BSYNC B0 ;  /* 0x0000000000007941 */ /* 0x000fea0003800000 */
.L_x_320:
[----:B------:R-:W-:Y:S01]  /*fff0*/  PLOP3.LUT P0, PT, P1, PT, PT, 0x80, 0x0 ;  /* 0x000000000000781c */ /* 0x000fe20000f0f070 */
[----:B------:R-:W-:-:S12]  /*10000*/  BRA `(.L_x_322) ;  /* 0xfffffffc00007947 */ /* 0x000fd8000383ffff */
.L_x_314:
[----:B0-----:R0:W1:Y:S02]  /*10010*/  SYNCS.PHASECHK.TRANS64.TRYWAIT P0, [R7+URZ], R2 ;  /* 0x00000002070075a7 */ /* 0x001064000800017f */
[----:B-1----:R-:W-:Y:S05]  /*10020*/  @!P0 NANOSLEEP.SYNCS 0x989680 ;  /* 0x009896800000895d */ /* 0x002fea0003900000 */
[----:B------:R-:W1:Y:S02]  /*10030*/  @!P0 SYNCS.PHASECHK.TRANS64 P0, [R7+URZ], R2 ;  /* 0x00000002070085a7 */ /* 0x000e64000800007f */
[----:B-1----:R-:W-:Y:S05]  /*10040*/  @!P0 BRA `(.L_x_314) ;  /* 0xfffffffc00f08947 */ /* 0x002fea000383ffff */
[----:B------:R-:W-:Y:S05]  /*10050*/  BRA `(.L_x_323) ;  /* 0xfffffffc003c7947 */ /* 0x000fea000383ffff */
.L_x_324:
[----:B------:R-:W-:-:S00]  /*10060*/  BRA `(.L_x_324) ;  /* 0xfffffffc00fc7947 */ /* 0x000fc0000383ffff */
[----:B------:R-:W-:-:S00]  /*10070*/  NOP ;  /* 0x0000000000007918 */ /* 0x000fc00000000000 */
        /* <DEDUP_REMOVED lines=8> */
.L_x_325:


//--------------------- .nv.shared._ZN7cutlass13device_kernelINS_4gemm6kernel13GemmUniversalIN4cute5tupleIJiiiiEEENS1_10collective13CollectiveMmaINS1_37MainloopSm90TmaGmmaWarpSpecializedFP8ILi2ENS5_IJNS4_1CILi1EEESB_SB_EEENS1_35KernelTmaWarpSpecializedCooperativeEEENS5_IJNSA_ILi128EEENSA_ILi256EEENSA_ILi64EEEEEENS_12float_e5m2_tENS5_IJlSB_lEEESJ_SK_NS4_8TiledMMAINS4_8MMA_AtomIJNS4_4SM904GMMA31MMA_64x256x32_F32E5M2E5M2_SS_TNILNSO_7ScaleInE1ELSQ_1EEEEEENS4_6LayoutINS5_IJNSA_ILi2EEESB_SB_EEENS5_IJSB_NSA_ILi0EEESW_EEEEENS5_IJNS4_10UnderscoreESZ_SZ_EEEEENS4_13SM90_TMA_LOADENS4_14ComposedLayoutINS4_7SwizzleILi2ELi4ELi3EEENS4_18smem_ptr_flag_bitsILi8EEENST_INS5_IJNSA_ILi8EEESH_EEENS5_IJSH_SB_EEEEEEEvNS4_8identityES12_S1C_vS1D_EENS_8epilogue10collective6detail29Sm90TmaWarpSpecializedAdapterINS1G_15DefaultEpilogueISJ_SK_SK_NS1F_6thread17LinearCombinationISJ_Li1EffLNS1K_9ScaleType4KindE0ELNS_15FloatRoundStyleE2ESJ_EENS1_15EpilogueDefaultEEEEEvvEEEEvNT_6ParamsE --------------------------
	.section	.nv.shared._ZN7cutlass13device_kernelINS_4gemm6kernel13GemmUniversalIN4cute5tupleIJiiiiEEENS1_10collective13CollectiveMmaINS1_37MainloopSm90TmaGmmaWarpSpecializedFP8ILi2ENS5_IJNS4_1CILi1EEESB_SB_EEENS1_35KernelTmaWarpSpecializedCooperativeEEENS5_IJNSA_ILi128EEENSA_ILi256EEENSA_ILi64EEEEEENS_12float_e5m2_tENS5_IJlSB_lEEESJ_SK_NS4_8TiledMMAINS4_8MMA_AtomIJNS4_4SM904GMMA31MMA_64x256x32_F32E5M2E5M2_SS_TNILNSO_7ScaleInE1ELSQ_1EEEEEENS4_6LayoutINS5_IJNSA_ILi2EEESB_SB_EEENS5_IJSB_NSA_ILi0EEESW_EEEEENS5_IJNS4_10UnderscoreESZ_SZ_EEEEENS4_13SM90_TMA_LOADENS4_14ComposedLayoutINS4_7SwizzleILi2ELi4ELi3EEENS4_18smem_ptr_flag_bitsILi8EEENST_INS5_IJNSA_ILi8EEESH_EEENS5_IJSH_SB_EEEEEEEvNS4_8identityES12_S1C_vS1D_EENS_8epilogue10collective6detail29Sm90TmaWarpSpecializedAdapterINS1G_15DefaultEpilogueISJ_SK_SK_NS1F_6thread17LinearCombinationISJ_Li1EffLNS1K_9ScaleType4KindE0ELNS_15FloatRoundStyleE2ESJ_EENS1_15EpilogueDefaultEEEEEvvEEEEvNT_6ParamsE,"aw",@nobits
	.sectionflags	@""
	.align	16
	.zero		1024


//--------------------- .nv.shared.reserved.0     --------------------------
	.section	.nv.shared.reserved.0,"aw",@nobits
	.weak		__nv_reservedSMEM_offset_0_alias
	.size		__nv_reservedSMEM_offset_0_alias, 0, 0
	.other		__nv_reservedSMEM_offset_0_alias,@"STO_CUDA_RESERVED_SHARED STV_DEFAULT"
__nv_reservedSMEM_offset_0_alias:
	.zero		0


//--------------------- .nv.global                --------------------------
	.section	.nv.global,"aw",@nobits
.nv.global:
	.type		_ZN40_INTERNAL_c9bf221d_4_k_cu_eb955c4a_304744cute1_E,@object
	.size		_ZN40_INTERNAL_c9bf221d_4_k_cu_eb955c4a_304744cute1_E,(_ZN40_INTERNAL_c9bf221d_4_k_cu_eb955c4a_304744cuda3std3__45__cpo6cbeginE - _ZN40_INTERNAL_c9bf221d_4_k_cu_eb955c4a_304744cute1_E)
_ZN40_INTERNAL_c9bf221d_4_k_cu_eb955c4a_304744cute1_E:
	.zero		1
	.type		_ZN40_INTERNAL_c9bf221d_4_k_cu_eb955c4a_304744cuda3std3__45__cpo6cbeginE,@object
	.size		_ZN40_INTERNAL_c9bf221d_4_k_cu_eb955c4a_304744cuda3std3__45__cpo6cbeginE,(_ZN40_INTERNAL_c9bf221d_4_k_cu_eb955c4a_304744cuda3std3__48in_placeE - _ZN40_INTERNAL_c9bf221d_4_k_cu_eb955c4a_304744cuda3std3__45__cpo6cbeginE)
_ZN40_INTERNAL_c9bf221d_4_k_cu_eb955c4a_304744cuda3std3__45__cpo6cbeginE:
	.zero		1
	.type		_ZN40_INTERNAL_c9bf221d_4_k_cu_eb955c4a_304744cuda3std3__48in_placeE,@object
	.size		_ZN40_INTERNAL_c9bf221d_4_k_cu_eb955c4a_304744cuda3std3__48in_placeE,(_ZN40_INTERNAL_c9bf221d_4_k_cu_eb955c4a_304744cuda3std6ranges3__45__cpo9iter_moveE - _ZN40_INTERNAL_c9bf221d_4_k_cu_eb955c4a_304744cuda3std3__48in_placeE)
_ZN40_INTERNAL_c9bf221d_4_k_cu_eb955c4a_304744cuda3std3__48in_placeE:
	.zero		1
	.type		_ZN40_INTERNAL_c9bf221d_4_k_cu_eb955c4a_304744cuda3std6ranges3__45__cpo9iter_moveE,@object
	.size		_ZN40_INTERNAL_c9bf221d_4_k_cu_eb955c4a_304744cuda3std6ranges3__45__cpo9iter_moveE,(_ZN40_INTERNAL_c9bf221d_4_k_cu_eb955c4a_304744cuda3std3__45__cpo5beginE - _ZN40_INTERNAL_c9bf221d_4_k_cu_eb955c4a_304744cuda3std6ranges3__45__cpo9iter_moveE)
_ZN40_INTERNAL_c9bf221d_4_k_cu_eb955c4a_304744cuda3std6ranges3__45__cpo9iter_moveE:
	.zero		1
	.type		_ZN40_INTERNAL_c9bf221d_4_k_cu_eb955c4a_304744cuda3std3__45__cpo5beginE,@object
	.size		_ZN40_INTERNAL_c9bf221d_4_k_cu_eb955c4a_304744cuda3std3__45__cpo5beginE,(_ZN40_INTERNAL_c9bf221d_4_k_cu_eb955c4a_304744cuda3std3__442_GLOBAL__N__c9bf221d_4_k_cu_eb955c4a_304746ignoreE - _ZN40_INTERNAL_c9bf221d_4_k_cu_eb955c4a_304744cuda3std3__45__cpo5beginE)
_ZN40_INTERNAL_c9bf221d_4_k_cu_eb955c4a_304744cuda3std3__45__cpo5beginE:
	.zero		1
	.type		_ZN40_INTERNAL_c9bf221d_4_k_cu_eb955c4a_304744cuda3std3__442_GLOBAL__N__c9bf221d_4_k_cu_eb955c4a_304746ignoreE,@object
	.size		_ZN40_INTERNAL_c9bf221d_4_k_cu_eb955c4a_304744cuda3std3__442_GLOBAL__N__c9bf221d_4_k_cu_eb955c4a_304746ignoreE,(_ZN40_INTERNAL_c9bf221d_4_k_cu_eb955c4a_304744cute7productE - _ZN40_INTERNAL_c9bf221d_4_k_cu_eb955c4a_304744cuda3std3__442_GLOBAL__N__c9bf221d_4_k_cu_eb955c4a_304746ignoreE)
_ZN40_INTERNAL_c9bf221d_4_k_cu_eb955c4a_304744cuda3std3__442_GLOBAL__N__c9bf221d_4_k_cu_eb955c4a_304746ignoreE:
	.zero		1
	.type		_ZN40_INTERNAL_c9bf221d_4_k_cu_eb955c4a_304744cute7productE,@object
	.size		_ZN40_INTERNAL_c9bf221d_4_k_cu_eb955c4a_304744cute7productE,(_ZN40_INTERNAL_c9bf221d_4_k_cu_eb955c4a_304744cuda3std3__45__cpo3endE - _ZN40_INTERNAL_c9bf221d_4_k_cu_eb955c4a_304744cute7productE)
_ZN40_INTERNAL_c9bf221d_4_k_cu_eb955c4a_304744cute7productE:
	.zero		1
	.type		_ZN40_INTERNAL_c9bf221d_4_k_cu_eb955c4a_304744cuda3std3__45__cpo3endE,@object
	.size		_ZN40_INTERNAL_c9bf221d_4_k_cu_eb955c4a_304744cuda3std3__45__cpo3endE,(_ZN40_INTERNAL_c9bf221d_4_k_cu_eb955c4a_304744cuda3std3__419piecewise_constructE - _ZN40_INTERNAL_c9bf221d_4_k_cu_eb955c4a_304744cuda3std3__45__cpo3endE)
_ZN40_INTERNAL_c9bf221d_4_k_cu_eb955c4a_304744cuda3std3__45__cpo3endE:
	.zero		1
	.type		_ZN40_INTERNAL_c9bf221d_4_k_cu_eb955c4a_304744cuda3std3__419piecewise_constructE,@object
	.size		_ZN40_INTERNAL_c9bf221d_4_k_cu_eb955c4a_304744cuda3std3__419piecewise_constructE,(_ZN40_INTERNAL_c9bf221d_4_k_cu_eb955c4a_304744cuda3std3__45__cpo4cendE - _ZN40_INTERNAL_c9bf221d_4_k_cu_eb955c4a_304744cuda3std3__419piecewise_constructE)
_ZN40_INTERNAL_c9bf221d_4_k_cu_eb955c4a_304744cuda3std3__419piecewise_constructE:
	.zero		1
	.type		_ZN40_INTERNAL_c9bf221d_4_k_cu_eb955c4a_304744cuda3std3__45__cpo4cendE,@object
	.size		_ZN40_INTERNAL_c9bf221d_4_k_cu_eb955c4a_304744cuda3std3__45__cpo4cendE,(_ZN40_INTERNAL_c9bf221d_4_k_cu_eb955c4a_304744cuda3std6ranges3__45__cpo4swapE - _ZN40_INTERNAL_c9bf221d_4_k_cu_eb955c4a_304744cuda3std3__45__cpo4cendE)
_ZN40_INTERNAL_c9bf221d_4_k_cu_eb955c4a_304744cuda3std3__45__cpo4cendE:
	.zero		1
	.type		_ZN40_INTERNAL_c9bf221d_4_k_cu_eb955c4a_304744cuda3std6ranges3__45__cpo4swapE,@object
	.size		_ZN40_INTERNAL_c9bf221d_4_k_cu_eb955c4a_304744cuda3std6ranges3__45__cpo4swapE,(.L_7 - _ZN40_INTERNAL_c9bf221d_4_k_cu_eb955c4a_304744cuda3std6ranges3__45__cpo4swapE)
_ZN40_INTERNAL_c9bf221d_4_k_cu_eb955c4a_304744cuda3std6ranges3__45__cpo4swapE:
	.zero		1
.L_7:


//--------------------- .nv.constant0._ZN7cutlass13device_kernelINS_4gemm6kernel13GemmUniversalIN4cute5tupleIJiiiiEEENS1_10collective13CollectiveMmaINS1_37MainloopSm90TmaGmmaWarpSpecializedFP8ILi2ENS5_IJNS4_1CILi1EEESB_SB_EEENS1_35KernelTmaWarpSpecializedCooperativeEEENS5_IJNSA_ILi128EEENSA_ILi256EEENSA_ILi64EEEEEENS_12float_e5m2_tENS5_IJlSB_lEEESJ_SK_NS4_8TiledMMAINS4_8MMA_AtomIJNS4_4SM904GMMA31MMA_64x256x32_F32E5M2E5M2_SS_TNILNSO_7ScaleInE1ELSQ_1EEEEEENS4_6LayoutINS5_IJNSA_ILi2EEESB_SB_EEENS5_IJSB_NSA_ILi0EEESW_EEEEENS5_IJNS4_10UnderscoreESZ_SZ_EEEEENS4_13SM90_TMA_LOADENS4_14ComposedLayoutINS4_7SwizzleILi2ELi4ELi3EEENS4_18smem_ptr_flag_bitsILi8EEENST_INS5_IJNSA_ILi8EEESH_EEENS5_IJSH_SB_EEEEEEEvNS4_8identityES12_S1C_vS1D_EENS_8epilogue10collective6detail29Sm90TmaWarpSpecializedAdapterINS1G_15DefaultEpilogueISJ_SK_SK_NS1F_6thread17LinearCombinationISJ_Li1EffLNS1K_9ScaleType4KindE0ELNS_15FloatRoundStyleE2ESJ_EENS1_15EpilogueDefaultEEEEEvvEEEEvNT_6ParamsE --------------------------
	.section	.nv.constant0._ZN7cutlass13device_kernelINS_4gemm6kernel13GemmUniversalIN4cute5tupleIJiiiiEEENS1_10collective13CollectiveMmaINS1_37MainloopSm90TmaGmmaWarpSpecializedFP8ILi2ENS5_IJNS4_1CILi1EEESB_SB_EEENS1_35KernelTmaWarpSpecializedCooperativeEEENS5_IJNSA_ILi128EEENSA_ILi256EEENSA_ILi64EEEEEENS_12float_e5m2_tENS5_IJlSB_lEEESJ_SK_NS4_8TiledMMAINS4_8MMA_AtomIJNS4_4SM904GMMA31MMA_64x256x32_F32E5M2E5M2_SS_TNILNSO_7ScaleInE1ELSQ_1EEEEEENS4_6LayoutINS5_IJNSA_ILi2EEESB_SB_EEENS5_IJSB_NSA_ILi0EEESW_EEEEENS5_IJNS4_10UnderscoreESZ_SZ_EEEEENS4_13SM90_TMA_LOADENS4_14ComposedLayoutINS4_7SwizzleILi2ELi4ELi3EEENS4_18smem_ptr_flag_bitsILi8EEENST_INS5_IJNSA_ILi8EEESH_EEENS5_IJSH_SB_EEEEEEEvNS4_8identityES12_S1C_vS1D_EENS_8epilogue10collective6detail29Sm90TmaWarpSpecializedAdapterINS1G_15DefaultEpilogueISJ_SK_SK_NS1F_6thread17LinearCombinationISJ_Li1EffLNS1K_9ScaleType4KindE0ELNS_15FloatRoundStyleE2ESJ_EENS1_15EpilogueDefaultEEEEEvvEEEEvNT_6ParamsE,"a",@progbits
	.sectionflags	@""
	.align	4
.nv.constant0._ZN7cutlass13device_kernelINS_4gemm6kernel13GemmUniversalIN4cute5tupleIJiiiiEEENS1_10collective13CollectiveMmaINS1_37MainloopSm90TmaGmmaWarpSpecializedFP8ILi2ENS5_IJNS4_1CILi1EEESB_SB_EEENS1_35KernelTmaWarpSpecializedCooperativeEEENS5_IJNSA_ILi128EEENSA_ILi256EEENSA_ILi64EEEEEENS_12float_e5m2_tENS5_IJlSB_lEEESJ_SK_NS4_8TiledMMAINS4_8MMA_AtomIJNS4_4SM904GMMA31MMA_64x256x32_F32E5M2E5M2_SS_TNILNSO_7ScaleInE1ELSQ_1EEEEEENS4_6LayoutINS5_IJNSA_ILi2EEESB_SB_EEENS5_IJSB_NSA_ILi0EEESW_EEEEENS5_IJNS4_10UnderscoreESZ_SZ_EEEEENS4_13SM90_TMA_LOADENS4_14ComposedLayoutINS4_7SwizzleILi2ELi4ELi3EEENS4_18smem_ptr_flag_bitsILi8EEENST_INS5_IJNSA_ILi8EEESH_EEENS5_IJSH_SB_EEEEEEEvNS4_8identityES12_S1C_vS1D_EENS_8epilogue10collective6detail29Sm90TmaWarpSpecializedAdapterINS1G_15DefaultEpilogueISJ_SK_SK_NS1F_6thread17LinearCombinationISJ_Li1EffLNS1K_9ScaleType4KindE0ELNS_15FloatRoundStyleE2ESJ_EENS1_15EpilogueDefaultEEEEEvvEEEEvNT_6ParamsE:
	.zero		1664


//--------------------- SYMBOLS --------------------------

	.type		.nv.reservedSmem.offset0,@object
	.size		.nv.reservedSmem.offset0,0x4
